//
// Generated by NVIDIA NVVM Compiler
//
// Compiler Build ID: CL-36424714
// Cuda compilation tools, release 13.0, V13.0.88
// Based on NVVM 20.0.0
//

.version 9.0
.target sm_100
.address_size 64

	// .globl	_Z17matrixCrossSharedPKfS0_Pfi
// _ZZ17matrixCrossSharedPKfS0_PfiE2sa has been demoted
// _ZZ17matrixCrossSharedPKfS0_PfiE2sb has been demoted
// _ZZ21matrixTransposeSharedPKfPfiE4tile has been demoted
// _ZZ22matrixVectorMultSharedPKfS0_PfiE7xshared has been demoted
// _ZZ17elementWiseSharedPKfS0_PfiE2sa has been demoted
// _ZZ17elementWiseSharedPKfS0_PfiE2sb has been demoted
.const .align 4 .b8 d_filter[100] = {10, 215, 35, 61, 10, 215, 35, 61, 10, 215, 35, 61, 10, 215, 35, 61, 10, 215, 35, 61, 10, 215, 35, 61, 10, 215, 35, 61, 10, 215, 35, 61, 10, 215, 35, 61, 10, 215, 35, 61, 10, 215, 35, 61, 10, 215, 35, 61, 10, 215, 35, 61, 10, 215, 35, 61, 10, 215, 35, 61, 10, 215, 35, 61, 10, 215, 35, 61, 10, 215, 35, 61, 10, 215, 35, 61, 10, 215, 35, 61, 10, 215, 35, 61, 10, 215, 35, 61, 10, 215, 35, 61, 10, 215, 35, 61, 10, 215, 35, 61};
// _ZZ13convolution2DPKfPfiiE4tile has been demoted
.global .align 4 .b8 __cudart_i2opi_f[24] = {65, 144, 67, 60, 153, 149, 98, 219, 192, 221, 52, 245, 209, 87, 39, 252, 41, 21, 68, 78, 110, 131, 249, 162};

.visible .entry _Z17matrixCrossSharedPKfS0_Pfi(
	.param .u64 .ptr .align 1 _Z17matrixCrossSharedPKfS0_Pfi_param_0,
	.param .u64 .ptr .align 1 _Z17matrixCrossSharedPKfS0_Pfi_param_1,
	.param .u64 .ptr .align 1 _Z17matrixCrossSharedPKfS0_Pfi_param_2,
	.param .u32 _Z17matrixCrossSharedPKfS0_Pfi_param_3
)
{
	.reg .pred 	%p<8>;
	.reg .b32 	%r<43>;
	.reg .b32 	%f<63>;
	.reg .b64 	%rd<13>;
	// demoted variable
	.shared .align 4 .b8 _ZZ17matrixCrossSharedPKfS0_PfiE2sa[1024];
	// demoted variable
	.shared .align 4 .b8 _ZZ17matrixCrossSharedPKfS0_PfiE2sb[1024];
	ld.param.u64 	%rd3, [_Z17matrixCrossSharedPKfS0_Pfi_param_0];
	ld.param.u64 	%rd4, [_Z17matrixCrossSharedPKfS0_Pfi_param_1];
	ld.param.u64 	%rd5, [_Z17matrixCrossSharedPKfS0_Pfi_param_2];
	ld.param.u32 	%r24, [_Z17matrixCrossSharedPKfS0_Pfi_param_3];
	mov.u32 	%r25, %ctaid.y;
	shl.b32 	%r26, %r25, 4;
	mov.u32 	%r40, %tid.y;
	add.s32 	%r2, %r26, %r40;
	mov.u32 	%r27, %ctaid.x;
	shl.b32 	%r3, %r27, 4;
	mov.u32 	%r38, %tid.x;
	add.s32 	%r5, %r3, %r38;
	setp.lt.s32 	%p1, %r24, 1;
	mov.f32 	%f62, 0f00000000;
	@%p1 bra 	$L__BB0_7;
	add.s32 	%r28, %r24, 15;
	shr.u32 	%r29, %r28, 4;
	shl.b32 	%r30, %r40, 6;
	mov.u32 	%r31, _ZZ17matrixCrossSharedPKfS0_PfiE2sa;
	add.s32 	%r6, %r31, %r30;
	shl.b32 	%r32, %r38, 2;
	add.s32 	%r7, %r6, %r32;
	mov.u32 	%r33, _ZZ17matrixCrossSharedPKfS0_PfiE2sb;
	add.s32 	%r9, %r33, %r32;
	add.s32 	%r8, %r9, %r30;
	neg.s32 	%r42, %r29;
	mad.lo.s32 	%r34, %r40, %r24, %r38;
	add.s32 	%r41, %r34, %r3;
	shl.b32 	%r12, %r24, 4;
	mad.lo.s32 	%r39, %r24, %r2, %r38;
	cvta.to.global.u64 	%rd1, %rd3;
	cvta.to.global.u64 	%rd2, %rd4;
	mov.f32 	%f62, 0f00000000;
$L__BB0_2:
	max.u32 	%r35, %r2, %r38;
	setp.ge.u32 	%p2, %r35, %r24;
	mov.f32 	%f60, 0f00000000;
	@%p2 bra 	$L__BB0_4;
	mul.wide.u32 	%rd6, %r39, 4;
	add.s64 	%rd7, %rd1, %rd6;
	ld.global.f32 	%f60, [%rd7];
$L__BB0_4:
	setp.ge.s32 	%p3, %r5, %r24;
	st.shared.f32 	[%r7], %f60;
	setp.ge.u32 	%p4, %r40, %r24;
	mov.f32 	%f61, 0f00000000;
	or.pred  	%p5, %p3, %p4;
	@%p5 bra 	$L__BB0_6;
	mul.wide.u32 	%rd8, %r41, 4;
	add.s64 	%rd9, %rd2, %rd8;
	ld.global.f32 	%f61, [%rd9];
$L__BB0_6:
	st.shared.f32 	[%r8], %f61;
	bar.sync 	0;
	ld.shared.f32 	%f12, [%r6];
	ld.shared.f32 	%f13, [%r9];
	fma.rn.f32 	%f14, %f12, %f13, %f62;
	ld.shared.f32 	%f15, [%r6+4];
	ld.shared.f32 	%f16, [%r9+64];
	fma.rn.f32 	%f17, %f15, %f16, %f14;
	ld.shared.f32 	%f18, [%r6+8];
	ld.shared.f32 	%f19, [%r9+128];
	fma.rn.f32 	%f20, %f18, %f19, %f17;
	ld.shared.f32 	%f21, [%r6+12];
	ld.shared.f32 	%f22, [%r9+192];
	fma.rn.f32 	%f23, %f21, %f22, %f20;
	ld.shared.f32 	%f24, [%r6+16];
	ld.shared.f32 	%f25, [%r9+256];
	fma.rn.f32 	%f26, %f24, %f25, %f23;
	ld.shared.f32 	%f27, [%r6+20];
	ld.shared.f32 	%f28, [%r9+320];
	fma.rn.f32 	%f29, %f27, %f28, %f26;
	ld.shared.f32 	%f30, [%r6+24];
	ld.shared.f32 	%f31, [%r9+384];
	fma.rn.f32 	%f32, %f30, %f31, %f29;
	ld.shared.f32 	%f33, [%r6+28];
	ld.shared.f32 	%f34, [%r9+448];
	fma.rn.f32 	%f35, %f33, %f34, %f32;
	ld.shared.f32 	%f36, [%r6+32];
	ld.shared.f32 	%f37, [%r9+512];
	fma.rn.f32 	%f38, %f36, %f37, %f35;
	ld.shared.f32 	%f39, [%r6+36];
	ld.shared.f32 	%f40, [%r9+576];
	fma.rn.f32 	%f41, %f39, %f40, %f38;
	ld.shared.f32 	%f42, [%r6+40];
	ld.shared.f32 	%f43, [%r9+640];
	fma.rn.f32 	%f44, %f42, %f43, %f41;
	ld.shared.f32 	%f45, [%r6+44];
	ld.shared.f32 	%f46, [%r9+704];
	fma.rn.f32 	%f47, %f45, %f46, %f44;
	ld.shared.f32 	%f48, [%r6+48];
	ld.shared.f32 	%f49, [%r9+768];
	fma.rn.f32 	%f50, %f48, %f49, %f47;
	ld.shared.f32 	%f51, [%r6+52];
	ld.shared.f32 	%f52, [%r9+832];
	fma.rn.f32 	%f53, %f51, %f52, %f50;
	ld.shared.f32 	%f54, [%r6+56];
	ld.shared.f32 	%f55, [%r9+896];
	fma.rn.f32 	%f56, %f54, %f55, %f53;
	ld.shared.f32 	%f57, [%r6+60];
	ld.shared.f32 	%f58, [%r9+960];
	fma.rn.f32 	%f62, %f57, %f58, %f56;
	bar.sync 	0;
	add.s32 	%r42, %r42, 1;
	setp.ne.s32 	%p6, %r42, 0;
	add.s32 	%r41, %r41, %r12;
	add.s32 	%r40, %r40, 16;
	add.s32 	%r39, %r39, 16;
	add.s32 	%r38, %r38, 16;
	@%p6 bra 	$L__BB0_2;
$L__BB0_7:
	max.s32 	%r36, %r2, %r5;
	setp.ge.s32 	%p7, %r36, %r24;
	@%p7 bra 	$L__BB0_9;
	mad.lo.s32 	%r37, %r24, %r2, %r5;
	cvta.to.global.u64 	%rd10, %rd5;
	mul.wide.s32 	%rd11, %r37, 4;
	add.s64 	%rd12, %rd10, %rd11;
	st.global.f32 	[%rd12], %f62;
$L__BB0_9:
	ret;

}
	// .globl	_Z21matrixTransposeSharedPKfPfi
.visible .entry _Z21matrixTransposeSharedPKfPfi(
	.param .u64 .ptr .align 1 _Z21matrixTransposeSharedPKfPfi_param_0,
	.param .u64 .ptr .align 1 _Z21matrixTransposeSharedPKfPfi_param_1,
	.param .u32 _Z21matrixTransposeSharedPKfPfi_param_2
)
{
	.reg .pred 	%p<3>;
	.reg .b32 	%r<30>;
	.reg .b32 	%f<3>;
	.reg .b64 	%rd<9>;
	// demoted variable
	.shared .align 4 .b8 _ZZ21matrixTransposeSharedPKfPfiE4tile[1088];
	ld.param.u64 	%rd1, [_Z21matrixTransposeSharedPKfPfi_param_0];
	ld.param.u64 	%rd2, [_Z21matrixTransposeSharedPKfPfi_param_1];
	ld.param.u32 	%r9, [_Z21matrixTransposeSharedPKfPfi_param_2];
	mov.u32 	%r10, %ctaid.y;
	shl.b32 	%r1, %r10, 4;
	mov.u32 	%r2, %tid.y;
	add.s32 	%r3, %r1, %r2;
	mov.u32 	%r11, %ctaid.x;
	shl.b32 	%r4, %r11, 4;
	mov.u32 	%r5, %tid.x;
	add.s32 	%r6, %r4, %r5;
	max.s32 	%r12, %r3, %r6;
	setp.ge.s32 	%p1, %r12, %r9;
	@%p1 bra 	$L__BB1_2;
	cvta.to.global.u64 	%rd3, %rd1;
	mad.lo.s32 	%r18, %r9, %r3, %r6;
	mul.wide.s32 	%rd4, %r18, 4;
	add.s64 	%rd5, %rd3, %rd4;
	ld.global.f32 	%f1, [%rd5];
	mov.u32 	%r19, _ZZ21matrixTransposeSharedPKfPfiE4tile;
	mad.lo.s32 	%r20, %r2, 68, %r19;
	shl.b32 	%r21, %r5, 2;
	add.s32 	%r22, %r20, %r21;
	st.shared.f32 	[%r22], %f1;
	bra.uni 	$L__BB1_3;
$L__BB1_2:
	mov.u32 	%r13, _ZZ21matrixTransposeSharedPKfPfiE4tile;
	mad.lo.s32 	%r14, %r2, 68, %r13;
	shl.b32 	%r15, %r5, 2;
	add.s32 	%r16, %r14, %r15;
	mov.b32 	%r17, 0;
	st.shared.u32 	[%r16], %r17;
$L__BB1_3:
	bar.sync 	0;
	add.s32 	%r23, %r1, %r5;
	add.s32 	%r8, %r4, %r2;
	max.s32 	%r24, %r8, %r23;
	setp.ge.s32 	%p2, %r24, %r9;
	@%p2 bra 	$L__BB1_5;
	mov.u32 	%r25, _ZZ21matrixTransposeSharedPKfPfiE4tile;
	mad.lo.s32 	%r26, %r5, 68, %r25;
	shl.b32 	%r27, %r2, 2;
	add.s32 	%r28, %r26, %r27;
	ld.shared.f32 	%f2, [%r28];
	mad.lo.s32 	%r29, %r9, %r8, %r23;
	cvta.to.global.u64 	%rd6, %rd2;
	mul.wide.s32 	%rd7, %r29, 4;
	add.s64 	%rd8, %rd6, %rd7;
	st.global.f32 	[%rd8], %f2;
$L__BB1_5:
	ret;

}
	// .globl	_Z16matrixVectorMultPKfS0_Pfi
.visible .entry _Z16matrixVectorMultPKfS0_Pfi(
	.param .u64 .ptr .align 1 _Z16matrixVectorMultPKfS0_Pfi_param_0,
	.param .u64 .ptr .align 1 _Z16matrixVectorMultPKfS0_Pfi_param_1,
	.param .u64 .ptr .align 1 _Z16matrixVectorMultPKfS0_Pfi_param_2,
	.param .u32 _Z16matrixVectorMultPKfS0_Pfi_param_3
)
{
	.reg .pred 	%p<11>;
	.reg .b32 	%r<37>;
	.reg .b32 	%f<112>;
	.reg .b64 	%rd<31>;

	ld.param.u64 	%rd11, [_Z16matrixVectorMultPKfS0_Pfi_param_0];
	ld.param.u64 	%rd12, [_Z16matrixVectorMultPKfS0_Pfi_param_1];
	ld.param.u64 	%rd10, [_Z16matrixVectorMultPKfS0_Pfi_param_2];
	ld.param.u32 	%r23, [_Z16matrixVectorMultPKfS0_Pfi_param_3];
	cvta.to.global.u64 	%rd1, %rd12;
	cvta.to.global.u64 	%rd2, %rd11;
	mov.u32 	%r24, %ctaid.x;
	mov.u32 	%r25, %ntid.x;
	mov.u32 	%r26, %tid.x;
	mad.lo.s32 	%r1, %r24, %r25, %r26;
	setp.ge.s32 	%p1, %r1, %r23;
	@%p1 bra 	$L__BB2_15;
	setp.lt.s32 	%p2, %r23, 1;
	mov.f32 	%f111, 0f00000000;
	@%p2 bra 	$L__BB2_14;
	mul.lo.s32 	%r2, %r23, %r1;
	and.b32  	%r3, %r23, 15;
	setp.lt.u32 	%p3, %r23, 16;
	mov.f32 	%f111, 0f00000000;
	mov.b32 	%r33, 0;
	@%p3 bra 	$L__BB2_5;
	and.b32  	%r33, %r23, 2147483632;
	neg.s32 	%r31, %r33;
	add.s64 	%rd3, %rd2, 32;
	add.s64 	%rd29, %rd1, 32;
	mov.f32 	%f111, 0f00000000;
	mov.u32 	%r30, %r2;
$L__BB2_4:
	.pragma "nounroll";
	mul.wide.s32 	%rd13, %r30, 4;
	add.s64 	%rd14, %rd3, %rd13;
	ld.global.f32 	%f18, [%rd14+-32];
	ld.global.f32 	%f19, [%rd29+-32];
	fma.rn.f32 	%f20, %f18, %f19, %f111;
	ld.global.f32 	%f21, [%rd14+-28];
	ld.global.f32 	%f22, [%rd29+-28];
	fma.rn.f32 	%f23, %f21, %f22, %f20;
	ld.global.f32 	%f24, [%rd14+-24];
	ld.global.f32 	%f25, [%rd29+-24];
	fma.rn.f32 	%f26, %f24, %f25, %f23;
	ld.global.f32 	%f27, [%rd14+-20];
	ld.global.f32 	%f28, [%rd29+-20];
	fma.rn.f32 	%f29, %f27, %f28, %f26;
	ld.global.f32 	%f30, [%rd14+-16];
	ld.global.f32 	%f31, [%rd29+-16];
	fma.rn.f32 	%f32, %f30, %f31, %f29;
	ld.global.f32 	%f33, [%rd14+-12];
	ld.global.f32 	%f34, [%rd29+-12];
	fma.rn.f32 	%f35, %f33, %f34, %f32;
	ld.global.f32 	%f36, [%rd14+-8];
	ld.global.f32 	%f37, [%rd29+-8];
	fma.rn.f32 	%f38, %f36, %f37, %f35;
	ld.global.f32 	%f39, [%rd14+-4];
	ld.global.f32 	%f40, [%rd29+-4];
	fma.rn.f32 	%f41, %f39, %f40, %f38;
	ld.global.f32 	%f42, [%rd14];
	ld.global.f32 	%f43, [%rd29];
	fma.rn.f32 	%f44, %f42, %f43, %f41;
	ld.global.f32 	%f45, [%rd14+4];
	ld.global.f32 	%f46, [%rd29+4];
	fma.rn.f32 	%f47, %f45, %f46, %f44;
	ld.global.f32 	%f48, [%rd14+8];
	ld.global.f32 	%f49, [%rd29+8];
	fma.rn.f32 	%f50, %f48, %f49, %f47;
	ld.global.f32 	%f51, [%rd14+12];
	ld.global.f32 	%f52, [%rd29+12];
	fma.rn.f32 	%f53, %f51, %f52, %f50;
	ld.global.f32 	%f54, [%rd14+16];
	ld.global.f32 	%f55, [%rd29+16];
	fma.rn.f32 	%f56, %f54, %f55, %f53;
	ld.global.f32 	%f57, [%rd14+20];
	ld.global.f32 	%f58, [%rd29+20];
	fma.rn.f32 	%f59, %f57, %f58, %f56;
	ld.global.f32 	%f60, [%rd14+24];
	ld.global.f32 	%f61, [%rd29+24];
	fma.rn.f32 	%f62, %f60, %f61, %f59;
	ld.global.f32 	%f63, [%rd14+28];
	ld.global.f32 	%f64, [%rd29+28];
	fma.rn.f32 	%f111, %f63, %f64, %f62;
	add.s32 	%r31, %r31, 16;
	add.s32 	%r30, %r30, 16;
	add.s64 	%rd29, %rd29, 64;
	setp.ne.s32 	%p4, %r31, 0;
	@%p4 bra 	$L__BB2_4;
$L__BB2_5:
	setp.eq.s32 	%p5, %r3, 0;
	@%p5 bra 	$L__BB2_14;
	and.b32  	%r11, %r23, 7;
	setp.lt.u32 	%p6, %r3, 8;
	@%p6 bra 	$L__BB2_8;
	add.s32 	%r28, %r33, %r2;
	mul.wide.s32 	%rd15, %r28, 4;
	add.s64 	%rd16, %rd2, %rd15;
	ld.global.f32 	%f66, [%rd16];
	mul.wide.u32 	%rd17, %r33, 4;
	add.s64 	%rd18, %rd1, %rd17;
	ld.global.f32 	%f67, [%rd18];
	fma.rn.f32 	%f68, %f66, %f67, %f111;
	ld.global.f32 	%f69, [%rd16+4];
	ld.global.f32 	%f70, [%rd18+4];
	fma.rn.f32 	%f71, %f69, %f70, %f68;
	ld.global.f32 	%f72, [%rd16+8];
	ld.global.f32 	%f73, [%rd18+8];
	fma.rn.f32 	%f74, %f72, %f73, %f71;
	ld.global.f32 	%f75, [%rd16+12];
	ld.global.f32 	%f76, [%rd18+12];
	fma.rn.f32 	%f77, %f75, %f76, %f74;
	ld.global.f32 	%f78, [%rd16+16];
	ld.global.f32 	%f79, [%rd18+16];
	fma.rn.f32 	%f80, %f78, %f79, %f77;
	ld.global.f32 	%f81, [%rd16+20];
	ld.global.f32 	%f82, [%rd18+20];
	fma.rn.f32 	%f83, %f81, %f82, %f80;
	ld.global.f32 	%f84, [%rd16+24];
	ld.global.f32 	%f85, [%rd18+24];
	fma.rn.f32 	%f86, %f84, %f85, %f83;
	ld.global.f32 	%f87, [%rd16+28];
	ld.global.f32 	%f88, [%rd18+28];
	fma.rn.f32 	%f111, %f87, %f88, %f86;
	add.s32 	%r33, %r33, 8;
$L__BB2_8:
	setp.eq.s32 	%p7, %r11, 0;
	@%p7 bra 	$L__BB2_14;
	and.b32  	%r14, %r23, 3;
	setp.lt.u32 	%p8, %r11, 4;
	@%p8 bra 	$L__BB2_11;
	add.s32 	%r29, %r33, %r2;
	mul.wide.s32 	%rd19, %r29, 4;
	add.s64 	%rd20, %rd2, %rd19;
	ld.global.f32 	%f90, [%rd20];
	mul.wide.u32 	%rd21, %r33, 4;
	add.s64 	%rd22, %rd1, %rd21;
	ld.global.f32 	%f91, [%rd22];
	fma.rn.f32 	%f92, %f90, %f91, %f111;
	ld.global.f32 	%f93, [%rd20+4];
	ld.global.f32 	%f94, [%rd22+4];
	fma.rn.f32 	%f95, %f93, %f94, %f92;
	ld.global.f32 	%f96, [%rd20+8];
	ld.global.f32 	%f97, [%rd22+8];
	fma.rn.f32 	%f98, %f96, %f97, %f95;
	ld.global.f32 	%f99, [%rd20+12];
	ld.global.f32 	%f100, [%rd22+12];
	fma.rn.f32 	%f111, %f99, %f100, %f98;
	add.s32 	%r33, %r33, 4;
$L__BB2_11:
	setp.eq.s32 	%p9, %r14, 0;
	@%p9 bra 	$L__BB2_14;
	mul.wide.u32 	%rd23, %r33, 4;
	add.s64 	%rd30, %rd1, %rd23;
	add.s32 	%r36, %r33, %r2;
	neg.s32 	%r35, %r14;
$L__BB2_13:
	.pragma "nounroll";
	mul.wide.s32 	%rd24, %r36, 4;
	add.s64 	%rd25, %rd2, %rd24;
	ld.global.f32 	%f101, [%rd25];
	ld.global.f32 	%f102, [%rd30];
	fma.rn.f32 	%f111, %f101, %f102, %f111;
	add.s64 	%rd30, %rd30, 4;
	add.s32 	%r36, %r36, 1;
	add.s32 	%r35, %r35, 1;
	setp.ne.s32 	%p10, %r35, 0;
	@%p10 bra 	$L__BB2_13;
$L__BB2_14:
	cvta.to.global.u64 	%rd26, %rd10;
	mul.wide.s32 	%rd27, %r1, 4;
	add.s64 	%rd28, %rd26, %rd27;
	st.global.f32 	[%rd28], %f111;
$L__BB2_15:
	ret;

}
	// .globl	_Z22matrixVectorMultSharedPKfS0_Pfi
.visible .entry _Z22matrixVectorMultSharedPKfS0_Pfi(
	.param .u64 .ptr .align 1 _Z22matrixVectorMultSharedPKfS0_Pfi_param_0,
	.param .u64 .ptr .align 1 _Z22matrixVectorMultSharedPKfS0_Pfi_param_1,
	.param .u64 .ptr .align 1 _Z22matrixVectorMultSharedPKfS0_Pfi_param_2,
	.param .u32 _Z22matrixVectorMultSharedPKfS0_Pfi_param_3
)
{
	.reg .pred 	%p<21>;
	.reg .b32 	%r<34>;
	.reg .b32 	%f<91>;
	.reg .b64 	%rd<13>;
	// demoted variable
	.shared .align 4 .b8 _ZZ22matrixVectorMultSharedPKfS0_PfiE7xshared[64];
	ld.param.u64 	%rd4, [_Z22matrixVectorMultSharedPKfS0_Pfi_param_0];
	ld.param.u64 	%rd5, [_Z22matrixVectorMultSharedPKfS0_Pfi_param_1];
	ld.param.u64 	%rd6, [_Z22matrixVectorMultSharedPKfS0_Pfi_param_2];
	ld.param.u32 	%r11, [_Z22matrixVectorMultSharedPKfS0_Pfi_param_3];
	mov.u32 	%r12, %ctaid.x;
	mov.u32 	%r13, %ntid.x;
	mov.u32 	%r1, %tid.x;
	mad.lo.s32 	%r2, %r12, %r13, %r1;
	setp.ge.s32 	%p1, %r2, %r11;
	@%p1 bra 	$L__BB3_39;
	setp.lt.s32 	%p2, %r11, 1;
	mov.f32 	%f74, 0f00000000;
	@%p2 bra 	$L__BB3_38;
	add.s32 	%r15, %r11, 15;
	shr.u32 	%r3, %r15, 4;
	shl.b32 	%r16, %r1, 2;
	mov.u32 	%r17, _ZZ22matrixVectorMultSharedPKfS0_PfiE7xshared;
	add.s32 	%r4, %r17, %r16;
	mul.lo.s32 	%r5, %r11, %r2;
	cvta.to.global.u64 	%rd1, %rd5;
	cvta.to.global.u64 	%rd2, %rd4;
	mov.f32 	%f74, 0f00000000;
	mov.b32 	%r33, 0;
$L__BB3_3:
	shl.b32 	%r7, %r33, 4;
	add.s32 	%r8, %r7, %r1;
	setp.ge.u32 	%p3, %r8, %r11;
	mov.f32 	%f73, 0f00000000;
	@%p3 bra 	$L__BB3_5;
	mul.wide.u32 	%rd7, %r8, 4;
	add.s64 	%rd8, %rd1, %rd7;
	ld.global.f32 	%f73, [%rd8];
$L__BB3_5:
	st.shared.f32 	[%r4], %f73;
	bar.sync 	0;
	add.s32 	%r18, %r7, %r5;
	setp.ge.s32 	%p4, %r7, %r11;
	mul.wide.s32 	%rd9, %r18, 4;
	add.s64 	%rd3, %rd2, %rd9;
	@%p4 bra 	$L__BB3_7;
	ld.global.f32 	%f40, [%rd3];
	ld.shared.f32 	%f41, [_ZZ22matrixVectorMultSharedPKfS0_PfiE7xshared];
	fma.rn.f32 	%f74, %f40, %f41, %f74;
$L__BB3_7:
	add.s32 	%r9, %r7, 1;
	setp.ge.s32 	%p5, %r9, %r11;
	@%p5 bra 	$L__BB3_9;
	ld.global.f32 	%f42, [%rd3+4];
	ld.shared.f32 	%f43, [_ZZ22matrixVectorMultSharedPKfS0_PfiE7xshared+4];
	fma.rn.f32 	%f74, %f42, %f43, %f74;
$L__BB3_9:
	add.s32 	%r19, %r7, 2;
	setp.ge.s32 	%p6, %r19, %r11;
	@%p6 bra 	$L__BB3_11;
	ld.global.f32 	%f44, [%rd3+8];
	ld.shared.f32 	%f45, [_ZZ22matrixVectorMultSharedPKfS0_PfiE7xshared+8];
	fma.rn.f32 	%f74, %f44, %f45, %f74;
$L__BB3_11:
	add.s32 	%r20, %r7, 3;
	setp.ge.s32 	%p7, %r20, %r11;
	@%p7 bra 	$L__BB3_13;
	ld.global.f32 	%f46, [%rd3+12];
	ld.shared.f32 	%f47, [_ZZ22matrixVectorMultSharedPKfS0_PfiE7xshared+12];
	fma.rn.f32 	%f74, %f46, %f47, %f74;
$L__BB3_13:
	add.s32 	%r21, %r7, 4;
	setp.ge.s32 	%p8, %r21, %r11;
	@%p8 bra 	$L__BB3_15;
	ld.global.f32 	%f48, [%rd3+16];
	ld.shared.f32 	%f49, [_ZZ22matrixVectorMultSharedPKfS0_PfiE7xshared+16];
	fma.rn.f32 	%f74, %f48, %f49, %f74;
$L__BB3_15:
	add.s32 	%r22, %r7, 5;
	setp.ge.s32 	%p9, %r22, %r11;
	@%p9 bra 	$L__BB3_17;
	ld.global.f32 	%f50, [%rd3+20];
	ld.shared.f32 	%f51, [_ZZ22matrixVectorMultSharedPKfS0_PfiE7xshared+20];
	fma.rn.f32 	%f74, %f50, %f51, %f74;
$L__BB3_17:
	add.s32 	%r23, %r7, 6;
	setp.ge.s32 	%p10, %r23, %r11;
	@%p10 bra 	$L__BB3_19;
	ld.global.f32 	%f52, [%rd3+24];
	ld.shared.f32 	%f53, [_ZZ22matrixVectorMultSharedPKfS0_PfiE7xshared+24];
	fma.rn.f32 	%f74, %f52, %f53, %f74;
$L__BB3_19:
	add.s32 	%r24, %r7, 7;
	setp.ge.s32 	%p11, %r24, %r11;
	@%p11 bra 	$L__BB3_21;
	ld.global.f32 	%f54, [%rd3+28];
	ld.shared.f32 	%f55, [_ZZ22matrixVectorMultSharedPKfS0_PfiE7xshared+28];
	fma.rn.f32 	%f74, %f54, %f55, %f74;
$L__BB3_21:
	add.s32 	%r25, %r7, 8;
	setp.ge.s32 	%p12, %r25, %r11;
	@%p12 bra 	$L__BB3_23;
	ld.global.f32 	%f56, [%rd3+32];
	ld.shared.f32 	%f57, [_ZZ22matrixVectorMultSharedPKfS0_PfiE7xshared+32];
	fma.rn.f32 	%f74, %f56, %f57, %f74;
$L__BB3_23:
	add.s32 	%r26, %r7, 9;
	setp.ge.s32 	%p13, %r26, %r11;
	@%p13 bra 	$L__BB3_25;
	ld.global.f32 	%f58, [%rd3+36];
	ld.shared.f32 	%f59, [_ZZ22matrixVectorMultSharedPKfS0_PfiE7xshared+36];
	fma.rn.f32 	%f74, %f58, %f59, %f74;
$L__BB3_25:
	add.s32 	%r27, %r7, 10;
	setp.ge.s32 	%p14, %r27, %r11;
	@%p14 bra 	$L__BB3_27;
	ld.global.f32 	%f60, [%rd3+40];
	ld.shared.f32 	%f61, [_ZZ22matrixVectorMultSharedPKfS0_PfiE7xshared+40];
	fma.rn.f32 	%f74, %f60, %f61, %f74;
$L__BB3_27:
	add.s32 	%r28, %r7, 11;
	setp.ge.s32 	%p15, %r28, %r11;
	@%p15 bra 	$L__BB3_29;
	ld.global.f32 	%f62, [%rd3+44];
	ld.shared.f32 	%f63, [_ZZ22matrixVectorMultSharedPKfS0_PfiE7xshared+44];
	fma.rn.f32 	%f74, %f62, %f63, %f74;
$L__BB3_29:
	add.s32 	%r29, %r7, 12;
	setp.ge.s32 	%p16, %r29, %r11;
	@%p16 bra 	$L__BB3_31;
	ld.global.f32 	%f64, [%rd3+48];
	ld.shared.f32 	%f65, [_ZZ22matrixVectorMultSharedPKfS0_PfiE7xshared+48];
	fma.rn.f32 	%f74, %f64, %f65, %f74;
$L__BB3_31:
	add.s32 	%r30, %r7, 13;
	setp.ge.s32 	%p17, %r30, %r11;
	@%p17 bra 	$L__BB3_33;
	ld.global.f32 	%f66, [%rd3+52];
	ld.shared.f32 	%f67, [_ZZ22matrixVectorMultSharedPKfS0_PfiE7xshared+52];
	fma.rn.f32 	%f74, %f66, %f67, %f74;
$L__BB3_33:
	add.s32 	%r31, %r7, 14;
	setp.ge.s32 	%p18, %r31, %r11;
	@%p18 bra 	$L__BB3_35;
	ld.global.f32 	%f68, [%rd3+56];
	ld.shared.f32 	%f69, [_ZZ22matrixVectorMultSharedPKfS0_PfiE7xshared+56];
	fma.rn.f32 	%f74, %f68, %f69, %f74;
$L__BB3_35:
	add.s32 	%r32, %r7, 15;
	setp.ge.s32 	%p19, %r32, %r11;
	@%p19 bra 	$L__BB3_37;
	ld.global.f32 	%f70, [%rd3+60];
	ld.shared.f32 	%f71, [_ZZ22matrixVectorMultSharedPKfS0_PfiE7xshared+60];
	fma.rn.f32 	%f74, %f70, %f71, %f74;
$L__BB3_37:
	mad.lo.s32 	%r33, %r33, -15, %r9;
	setp.ne.s32 	%p20, %r33, %r3;
	@%p20 bra 	$L__BB3_3;
$L__BB3_38:
	cvta.to.global.u64 	%rd10, %rd6;
	mul.wide.s32 	%rd11, %r2, 4;
	add.s64 	%rd12, %rd10, %rd11;
	st.global.f32 	[%rd12], %f74;
$L__BB3_39:
	ret;

}
	// .globl	_Z11elementWisePKfS0_Pfi
.visible .entry _Z11elementWisePKfS0_Pfi(
	.param .u64 .ptr .align 1 _Z11elementWisePKfS0_Pfi_param_0,
	.param .u64 .ptr .align 1 _Z11elementWisePKfS0_Pfi_param_1,
	.param .u64 .ptr .align 1 _Z11elementWisePKfS0_Pfi_param_2,
	.param .u32 _Z11elementWisePKfS0_Pfi_param_3
)
{
	.local .align 4 .b8 	__local_depot4[28];
	.reg .b64 	%SP;
	.reg .b64 	%SPL;
	.reg .pred 	%p<18>;
	.reg .b32 	%r<91>;
	.reg .b32 	%f<56>;
	.reg .b64 	%rd<51>;
	.reg .b64 	%fd<5>;

	mov.u64 	%SPL, __local_depot4;
	ld.param.u64 	%rd16, [_Z11elementWisePKfS0_Pfi_param_0];
	ld.param.u64 	%rd17, [_Z11elementWisePKfS0_Pfi_param_1];
	ld.param.u64 	%rd18, [_Z11elementWisePKfS0_Pfi_param_2];
	ld.param.u32 	%r32, [_Z11elementWisePKfS0_Pfi_param_3];
	add.u64 	%rd1, %SPL, 0;
	mov.u32 	%r33, %ctaid.y;
	shl.b32 	%r34, %r33, 4;
	mov.u32 	%r35, %tid.y;
	add.s32 	%r1, %r34, %r35;
	mov.u32 	%r36, %ctaid.x;
	shl.b32 	%r37, %r36, 4;
	mov.u32 	%r38, %tid.x;
	add.s32 	%r2, %r37, %r38;
	max.s32 	%r39, %r1, %r2;
	setp.ge.s32 	%p1, %r39, %r32;
	@%p1 bra 	$L__BB4_18;
	cvta.to.global.u64 	%rd20, %rd16;
	mad.lo.s32 	%r3, %r32, %r1, %r2;
	mul.wide.s32 	%rd21, %r3, 4;
	add.s64 	%rd22, %rd20, %rd21;
	ld.global.f32 	%f1, [%rd22];
	mul.f32 	%f14, %f1, 0f3F22F983;
	cvt.rni.s32.f32 	%r86, %f14;
	cvt.rn.f32.s32 	%f15, %r86;
	fma.rn.f32 	%f16, %f15, 0fBFC90FDA, %f1;
	fma.rn.f32 	%f17, %f15, 0fB3A22168, %f16;
	fma.rn.f32 	%f54, %f15, 0fA7C234C5, %f17;
	abs.f32 	%f3, %f1;
	setp.ltu.f32 	%p2, %f3, 0f47CE4780;
	@%p2 bra 	$L__BB4_9;
	setp.neu.f32 	%p3, %f3, 0f7F800000;
	@%p3 bra 	$L__BB4_4;
	mov.f32 	%f20, 0f00000000;
	mul.rn.f32 	%f54, %f1, %f20;
	mov.b32 	%r86, 0;
	bra.uni 	$L__BB4_9;
$L__BB4_4:
	mov.b32 	%r5, %f1;
	shl.b32 	%r41, %r5, 8;
	or.b32  	%r6, %r41, -2147483648;
	mov.b64 	%rd47, 0;
	mov.b32 	%r83, 0;
	mov.u64 	%rd45, __cudart_i2opi_f;
	mov.u64 	%rd46, %rd1;
$L__BB4_5:
	.pragma "nounroll";
	ld.global.nc.u32 	%r42, [%rd45];
	mad.wide.u32 	%rd25, %r42, %r6, %rd47;
	shr.u64 	%rd47, %rd25, 32;
	st.local.u32 	[%rd46], %rd25;
	add.s32 	%r83, %r83, 1;
	add.s64 	%rd46, %rd46, 4;
	add.s64 	%rd45, %rd45, 4;
	setp.ne.s32 	%p4, %r83, 6;
	@%p4 bra 	$L__BB4_5;
	shr.u32 	%r43, %r5, 23;
	st.local.u32 	[%rd1+24], %rd47;
	and.b32  	%r9, %r43, 31;
	and.b32  	%r44, %r43, 224;
	add.s32 	%r45, %r44, -128;
	shr.u32 	%r46, %r45, 5;
	mul.wide.u32 	%rd26, %r46, 4;
	sub.s64 	%rd8, %rd1, %rd26;
	ld.local.u32 	%r84, [%rd8+24];
	ld.local.u32 	%r85, [%rd8+20];
	setp.eq.s32 	%p5, %r9, 0;
	@%p5 bra 	$L__BB4_8;
	shf.l.wrap.b32 	%r84, %r85, %r84, %r9;
	ld.local.u32 	%r47, [%rd8+16];
	shf.l.wrap.b32 	%r85, %r47, %r85, %r9;
$L__BB4_8:
	shr.u32 	%r48, %r84, 30;
	shf.l.wrap.b32 	%r49, %r85, %r84, 2;
	shl.b32 	%r50, %r85, 2;
	shr.u32 	%r51, %r49, 31;
	add.s32 	%r52, %r51, %r48;
	neg.s32 	%r53, %r52;
	setp.lt.s32 	%p6, %r5, 0;
	selp.b32 	%r86, %r53, %r52, %p6;
	xor.b32  	%r54, %r49, %r5;
	shr.s32 	%r55, %r49, 31;
	xor.b32  	%r56, %r55, %r49;
	xor.b32  	%r57, %r55, %r50;
	cvt.u64.u32 	%rd27, %r56;
	shl.b64 	%rd28, %rd27, 32;
	cvt.u64.u32 	%rd29, %r57;
	or.b64  	%rd30, %rd28, %rd29;
	cvt.rn.f64.s64 	%fd1, %rd30;
	mul.f64 	%fd2, %fd1, 0d3BF921FB54442D19;
	cvt.rn.f32.f64 	%f18, %fd2;
	neg.f32 	%f19, %f18;
	setp.lt.s32 	%p7, %r54, 0;
	selp.f32 	%f54, %f19, %f18, %p7;
$L__BB4_9:
	add.s32 	%r59, %r86, 1;
	mul.rn.f32 	%f21, %f54, %f54;
	and.b32  	%r60, %r86, 1;
	setp.eq.b32 	%p8, %r60, 1;
	selp.f32 	%f22, %f54, 0f3F800000, %p8;
	fma.rn.f32 	%f23, %f21, %f22, 0f00000000;
	fma.rn.f32 	%f24, %f21, 0f37CBAC00, 0fBAB607ED;
	selp.f32 	%f25, 0fB94D4153, %f24, %p8;
	selp.f32 	%f26, 0f3C0885E4, 0f3D2AAABB, %p8;
	fma.rn.f32 	%f27, %f25, %f21, %f26;
	selp.f32 	%f28, 0fBE2AAAA8, 0fBEFFFFFF, %p8;
	fma.rn.f32 	%f29, %f27, %f21, %f28;
	fma.rn.f32 	%f30, %f29, %f23, %f22;
	and.b32  	%r61, %r59, 2;
	setp.eq.s32 	%p9, %r61, 0;
	mov.f32 	%f31, 0f00000000;
	sub.f32 	%f32, %f31, %f30;
	selp.f32 	%f7, %f30, %f32, %p9;
	cvta.to.global.u64 	%rd31, %rd17;
	add.s64 	%rd33, %rd31, %rd21;
	ld.global.f32 	%f8, [%rd33];
	mul.f32 	%f33, %f8, 0f3F22F983;
	cvt.rni.s32.f32 	%r90, %f33;
	cvt.rn.f32.s32 	%f34, %r90;
	fma.rn.f32 	%f35, %f34, 0fBFC90FDA, %f8;
	fma.rn.f32 	%f36, %f34, 0fB3A22168, %f35;
	fma.rn.f32 	%f55, %f34, 0fA7C234C5, %f36;
	abs.f32 	%f10, %f8;
	setp.ltu.f32 	%p10, %f10, 0f47CE4780;
	@%p10 bra 	$L__BB4_17;
	setp.neu.f32 	%p11, %f10, 0f7F800000;
	@%p11 bra 	$L__BB4_12;
	mov.f32 	%f39, 0f00000000;
	mul.rn.f32 	%f55, %f8, %f39;
	mov.b32 	%r90, 0;
	bra.uni 	$L__BB4_17;
$L__BB4_12:
	mov.b32 	%r19, %f8;
	shl.b32 	%r63, %r19, 8;
	or.b32  	%r20, %r63, -2147483648;
	mov.b64 	%rd50, 0;
	mov.b32 	%r87, 0;
	mov.u64 	%rd48, __cudart_i2opi_f;
	mov.u64 	%rd49, %rd1;
$L__BB4_13:
	.pragma "nounroll";
	ld.global.nc.u32 	%r64, [%rd48];
	mad.wide.u32 	%rd36, %r64, %r20, %rd50;
	shr.u64 	%rd50, %rd36, 32;
	st.local.u32 	[%rd49], %rd36;
	add.s32 	%r87, %r87, 1;
	add.s64 	%rd49, %rd49, 4;
	add.s64 	%rd48, %rd48, 4;
	setp.ne.s32 	%p12, %r87, 6;
	@%p12 bra 	$L__BB4_13;
	shr.u32 	%r65, %r19, 23;
	st.local.u32 	[%rd1+24], %rd50;
	and.b32  	%r23, %r65, 31;
	and.b32  	%r66, %r65, 224;
	add.s32 	%r67, %r66, -128;
	shr.u32 	%r68, %r67, 5;
	mul.wide.u32 	%rd37, %r68, 4;
	sub.s64 	%rd15, %rd1, %rd37;
	ld.local.u32 	%r88, [%rd15+24];
	ld.local.u32 	%r89, [%rd15+20];
	setp.eq.s32 	%p13, %r23, 0;
	@%p13 bra 	$L__BB4_16;
	shf.l.wrap.b32 	%r88, %r89, %r88, %r23;
	ld.local.u32 	%r69, [%rd15+16];
	shf.l.wrap.b32 	%r89, %r69, %r89, %r23;
$L__BB4_16:
	shr.u32 	%r70, %r88, 30;
	shf.l.wrap.b32 	%r71, %r89, %r88, 2;
	shl.b32 	%r72, %r89, 2;
	shr.u32 	%r73, %r71, 31;
	add.s32 	%r74, %r73, %r70;
	neg.s32 	%r75, %r74;
	setp.lt.s32 	%p14, %r19, 0;
	selp.b32 	%r90, %r75, %r74, %p14;
	xor.b32  	%r76, %r71, %r19;
	shr.s32 	%r77, %r71, 31;
	xor.b32  	%r78, %r77, %r71;
	xor.b32  	%r79, %r77, %r72;
	cvt.u64.u32 	%rd38, %r78;
	shl.b64 	%rd39, %rd38, 32;
	cvt.u64.u32 	%rd40, %r79;
	or.b64  	%rd41, %rd39, %rd40;
	cvt.rn.f64.s64 	%fd3, %rd41;
	mul.f64 	%fd4, %fd3, 0d3BF921FB54442D19;
	cvt.rn.f32.f64 	%f37, %fd4;
	neg.f32 	%f38, %f37;
	setp.lt.s32 	%p15, %r76, 0;
	selp.f32 	%f55, %f38, %f37, %p15;
$L__BB4_17:
	mul.rn.f32 	%f40, %f55, %f55;
	and.b32  	%r81, %r90, 1;
	setp.eq.b32 	%p16, %r81, 1;
	selp.f32 	%f41, 0f3F800000, %f55, %p16;
	fma.rn.f32 	%f42, %f40, %f41, 0f00000000;
	fma.rn.f32 	%f43, %f40, 0f37CBAC00, 0fBAB607ED;
	selp.f32 	%f44, %f43, 0fB94D4153, %p16;
	selp.f32 	%f45, 0f3D2AAABB, 0f3C0885E4, %p16;
	fma.rn.f32 	%f46, %f44, %f40, %f45;
	selp.f32 	%f47, 0fBEFFFFFF, 0fBE2AAAA8, %p16;
	fma.rn.f32 	%f48, %f46, %f40, %f47;
	fma.rn.f32 	%f49, %f48, %f42, %f41;
	and.b32  	%r82, %r90, 2;
	setp.eq.s32 	%p17, %r82, 0;
	mov.f32 	%f50, 0f00000000;
	sub.f32 	%f51, %f50, %f49;
	selp.f32 	%f52, %f49, %f51, %p17;
	add.f32 	%f53, %f7, %f52;
	cvta.to.global.u64 	%rd42, %rd18;
	add.s64 	%rd44, %rd42, %rd21;
	st.global.f32 	[%rd44], %f53;
$L__BB4_18:
	ret;

}
	// .globl	_Z17elementWiseSharedPKfS0_Pfi
.visible .entry _Z17elementWiseSharedPKfS0_Pfi(
	.param .u64 .ptr .align 1 _Z17elementWiseSharedPKfS0_Pfi_param_0,
	.param .u64 .ptr .align 1 _Z17elementWiseSharedPKfS0_Pfi_param_1,
	.param .u64 .ptr .align 1 _Z17elementWiseSharedPKfS0_Pfi_param_2,
	.param .u32 _Z17elementWiseSharedPKfS0_Pfi_param_3
)
{
	.local .align 4 .b8 	__local_depot5[28];
	.reg .b64 	%SP;
	.reg .b64 	%SPL;
	.reg .pred 	%p<20>;
	.reg .b32 	%r<100>;
	.reg .b32 	%f<58>;
	.reg .b64 	%rd<50>;
	.reg .b64 	%fd<5>;
	// demoted variable
	.shared .align 4 .b8 _ZZ17elementWiseSharedPKfS0_PfiE2sa[1024];
	// demoted variable
	.shared .align 4 .b8 _ZZ17elementWiseSharedPKfS0_PfiE2sb[1024];
	mov.u64 	%SPL, __local_depot5;
	ld.param.u64 	%rd16, [_Z17elementWiseSharedPKfS0_Pfi_param_0];
	ld.param.u64 	%rd17, [_Z17elementWiseSharedPKfS0_Pfi_param_1];
	ld.param.u64 	%rd18, [_Z17elementWiseSharedPKfS0_Pfi_param_2];
	ld.param.u32 	%r33, [_Z17elementWiseSharedPKfS0_Pfi_param_3];
	add.u64 	%rd1, %SPL, 0;
	mov.u32 	%r34, %ctaid.y;
	shl.b32 	%r35, %r34, 4;
	mov.u32 	%r36, %tid.y;
	add.s32 	%r1, %r35, %r36;
	mov.u32 	%r37, %ctaid.x;
	shl.b32 	%r38, %r37, 4;
	mov.u32 	%r39, %tid.x;
	add.s32 	%r2, %r38, %r39;
	max.s32 	%r40, %r1, %r2;
	setp.lt.s32 	%p1, %r40, %r33;
	setp.ge.s32 	%p2, %r40, %r33;
	shl.b32 	%r41, %r36, 6;
	mov.u32 	%r42, _ZZ17elementWiseSharedPKfS0_PfiE2sa;
	add.s32 	%r43, %r42, %r41;
	shl.b32 	%r44, %r39, 2;
	add.s32 	%r3, %r43, %r44;
	mov.u32 	%r45, _ZZ17elementWiseSharedPKfS0_PfiE2sb;
	add.s32 	%r46, %r45, %r41;
	add.s32 	%r4, %r46, %r44;
	@%p2 bra 	$L__BB5_2;
	cvta.to.global.u64 	%rd20, %rd16;
	cvta.to.global.u64 	%rd21, %rd17;
	mad.lo.s32 	%r47, %r33, %r1, %r2;
	mul.wide.s32 	%rd22, %r47, 4;
	add.s64 	%rd23, %rd20, %rd22;
	ld.global.f32 	%f14, [%rd23];
	st.shared.f32 	[%r3], %f14;
	add.s64 	%rd24, %rd21, %rd22;
	ld.global.f32 	%f15, [%rd24];
	st.shared.f32 	[%r4], %f15;
$L__BB5_2:
	bar.sync 	0;
	not.pred 	%p3, %p1;
	@%p3 bra 	$L__BB5_20;
	ld.shared.f32 	%f1, [%r3];
	mul.f32 	%f16, %f1, 0f3F22F983;
	cvt.rni.s32.f32 	%r95, %f16;
	cvt.rn.f32.s32 	%f17, %r95;
	fma.rn.f32 	%f18, %f17, 0fBFC90FDA, %f1;
	fma.rn.f32 	%f19, %f17, 0fB3A22168, %f18;
	fma.rn.f32 	%f56, %f17, 0fA7C234C5, %f19;
	abs.f32 	%f3, %f1;
	setp.ltu.f32 	%p4, %f3, 0f47CE4780;
	@%p4 bra 	$L__BB5_11;
	setp.neu.f32 	%p5, %f3, 0f7F800000;
	@%p5 bra 	$L__BB5_6;
	mov.f32 	%f22, 0f00000000;
	mul.rn.f32 	%f56, %f1, %f22;
	mov.b32 	%r95, 0;
	bra.uni 	$L__BB5_11;
$L__BB5_6:
	mov.b32 	%r6, %f1;
	shl.b32 	%r49, %r6, 8;
	or.b32  	%r7, %r49, -2147483648;
	mov.b64 	%rd46, 0;
	mov.b32 	%r92, 0;
	mov.u64 	%rd44, __cudart_i2opi_f;
	mov.u64 	%rd45, %rd1;
$L__BB5_7:
	.pragma "nounroll";
	ld.global.nc.u32 	%r50, [%rd44];
	mad.wide.u32 	%rd27, %r50, %r7, %rd46;
	shr.u64 	%rd46, %rd27, 32;
	st.local.u32 	[%rd45], %rd27;
	add.s32 	%r92, %r92, 1;
	add.s64 	%rd45, %rd45, 4;
	add.s64 	%rd44, %rd44, 4;
	setp.ne.s32 	%p6, %r92, 6;
	@%p6 bra 	$L__BB5_7;
	shr.u32 	%r51, %r6, 23;
	st.local.u32 	[%rd1+24], %rd46;
	and.b32  	%r10, %r51, 31;
	and.b32  	%r52, %r51, 224;
	add.s32 	%r53, %r52, -128;
	shr.u32 	%r54, %r53, 5;
	mul.wide.u32 	%rd28, %r54, 4;
	sub.s64 	%rd8, %rd1, %rd28;
	ld.local.u32 	%r93, [%rd8+24];
	ld.local.u32 	%r94, [%rd8+20];
	setp.eq.s32 	%p7, %r10, 0;
	@%p7 bra 	$L__BB5_10;
	shf.l.wrap.b32 	%r93, %r94, %r93, %r10;
	ld.local.u32 	%r55, [%rd8+16];
	shf.l.wrap.b32 	%r94, %r55, %r94, %r10;
$L__BB5_10:
	shr.u32 	%r56, %r93, 30;
	shf.l.wrap.b32 	%r57, %r94, %r93, 2;
	shl.b32 	%r58, %r94, 2;
	shr.u32 	%r59, %r57, 31;
	add.s32 	%r60, %r59, %r56;
	neg.s32 	%r61, %r60;
	setp.lt.s32 	%p8, %r6, 0;
	selp.b32 	%r95, %r61, %r60, %p8;
	xor.b32  	%r62, %r57, %r6;
	shr.s32 	%r63, %r57, 31;
	xor.b32  	%r64, %r63, %r57;
	xor.b32  	%r65, %r63, %r58;
	cvt.u64.u32 	%rd29, %r64;
	shl.b64 	%rd30, %rd29, 32;
	cvt.u64.u32 	%rd31, %r65;
	or.b64  	%rd32, %rd30, %rd31;
	cvt.rn.f64.s64 	%fd1, %rd32;
	mul.f64 	%fd2, %fd1, 0d3BF921FB54442D19;
	cvt.rn.f32.f64 	%f20, %fd2;
	neg.f32 	%f21, %f20;
	setp.lt.s32 	%p9, %r62, 0;
	selp.f32 	%f56, %f21, %f20, %p9;
$L__BB5_11:
	add.s32 	%r67, %r95, 1;
	mul.rn.f32 	%f23, %f56, %f56;
	and.b32  	%r68, %r95, 1;
	setp.eq.b32 	%p10, %r68, 1;
	selp.f32 	%f24, %f56, 0f3F800000, %p10;
	fma.rn.f32 	%f25, %f23, %f24, 0f00000000;
	fma.rn.f32 	%f26, %f23, 0f37CBAC00, 0fBAB607ED;
	selp.f32 	%f27, 0fB94D4153, %f26, %p10;
	selp.f32 	%f28, 0f3C0885E4, 0f3D2AAABB, %p10;
	fma.rn.f32 	%f29, %f27, %f23, %f28;
	selp.f32 	%f30, 0fBE2AAAA8, 0fBEFFFFFF, %p10;
	fma.rn.f32 	%f31, %f29, %f23, %f30;
	fma.rn.f32 	%f32, %f31, %f25, %f24;
	and.b32  	%r69, %r67, 2;
	setp.eq.s32 	%p11, %r69, 0;
	mov.f32 	%f33, 0f00000000;
	sub.f32 	%f34, %f33, %f32;
	selp.f32 	%f7, %f32, %f34, %p11;
	ld.shared.f32 	%f8, [%r4];
	mul.f32 	%f35, %f8, 0f3F22F983;
	cvt.rni.s32.f32 	%r99, %f35;
	cvt.rn.f32.s32 	%f36, %r99;
	fma.rn.f32 	%f37, %f36, 0fBFC90FDA, %f8;
	fma.rn.f32 	%f38, %f36, 0fB3A22168, %f37;
	fma.rn.f32 	%f57, %f36, 0fA7C234C5, %f38;
	abs.f32 	%f10, %f8;
	setp.ltu.f32 	%p12, %f10, 0f47CE4780;
	@%p12 bra 	$L__BB5_19;
	setp.neu.f32 	%p13, %f10, 0f7F800000;
	@%p13 bra 	$L__BB5_14;
	mov.f32 	%f41, 0f00000000;
	mul.rn.f32 	%f57, %f8, %f41;
	mov.b32 	%r99, 0;
	bra.uni 	$L__BB5_19;
$L__BB5_14:
	mov.b32 	%r20, %f8;
	shl.b32 	%r71, %r20, 8;
	or.b32  	%r21, %r71, -2147483648;
	mov.b64 	%rd49, 0;
	mov.b32 	%r96, 0;
	mov.u64 	%rd47, __cudart_i2opi_f;
	mov.u64 	%rd48, %rd1;
$L__BB5_15:
	.pragma "nounroll";
	ld.global.nc.u32 	%r72, [%rd47];
	mad.wide.u32 	%rd35, %r72, %r21, %rd49;
	shr.u64 	%rd49, %rd35, 32;
	st.local.u32 	[%rd48], %rd35;
	add.s32 	%r96, %r96, 1;
	add.s64 	%rd48, %rd48, 4;
	add.s64 	%rd47, %rd47, 4;
	setp.ne.s32 	%p14, %r96, 6;
	@%p14 bra 	$L__BB5_15;
	shr.u32 	%r73, %r20, 23;
	st.local.u32 	[%rd1+24], %rd49;
	and.b32  	%r24, %r73, 31;
	and.b32  	%r74, %r73, 224;
	add.s32 	%r75, %r74, -128;
	shr.u32 	%r76, %r75, 5;
	mul.wide.u32 	%rd36, %r76, 4;
	sub.s64 	%rd15, %rd1, %rd36;
	ld.local.u32 	%r97, [%rd15+24];
	ld.local.u32 	%r98, [%rd15+20];
	setp.eq.s32 	%p15, %r24, 0;
	@%p15 bra 	$L__BB5_18;
	shf.l.wrap.b32 	%r97, %r98, %r97, %r24;
	ld.local.u32 	%r77, [%rd15+16];
	shf.l.wrap.b32 	%r98, %r77, %r98, %r24;
$L__BB5_18:
	shr.u32 	%r78, %r97, 30;
	shf.l.wrap.b32 	%r79, %r98, %r97, 2;
	shl.b32 	%r80, %r98, 2;
	shr.u32 	%r81, %r79, 31;
	add.s32 	%r82, %r81, %r78;
	neg.s32 	%r83, %r82;
	setp.lt.s32 	%p16, %r20, 0;
	selp.b32 	%r99, %r83, %r82, %p16;
	xor.b32  	%r84, %r79, %r20;
	shr.s32 	%r85, %r79, 31;
	xor.b32  	%r86, %r85, %r79;
	xor.b32  	%r87, %r85, %r80;
	cvt.u64.u32 	%rd37, %r86;
	shl.b64 	%rd38, %rd37, 32;
	cvt.u64.u32 	%rd39, %r87;
	or.b64  	%rd40, %rd38, %rd39;
	cvt.rn.f64.s64 	%fd3, %rd40;
	mul.f64 	%fd4, %fd3, 0d3BF921FB54442D19;
	cvt.rn.f32.f64 	%f39, %fd4;
	neg.f32 	%f40, %f39;
	setp.lt.s32 	%p17, %r84, 0;
	selp.f32 	%f57, %f40, %f39, %p17;
$L__BB5_19:
	mul.rn.f32 	%f42, %f57, %f57;
	and.b32  	%r89, %r99, 1;
	setp.eq.b32 	%p18, %r89, 1;
	selp.f32 	%f43, 0f3F800000, %f57, %p18;
	fma.rn.f32 	%f44, %f42, %f43, 0f00000000;
	fma.rn.f32 	%f45, %f42, 0f37CBAC00, 0fBAB607ED;
	selp.f32 	%f46, %f45, 0fB94D4153, %p18;
	selp.f32 	%f47, 0f3D2AAABB, 0f3C0885E4, %p18;
	fma.rn.f32 	%f48, %f46, %f42, %f47;
	selp.f32 	%f49, 0fBEFFFFFF, 0fBE2AAAA8, %p18;
	fma.rn.f32 	%f50, %f48, %f42, %f49;
	fma.rn.f32 	%f51, %f50, %f44, %f43;
	and.b32  	%r90, %r99, 2;
	setp.eq.s32 	%p19, %r90, 0;
	mov.f32 	%f52, 0f00000000;
	sub.f32 	%f53, %f52, %f51;
	selp.f32 	%f54, %f51, %f53, %p19;
	add.f32 	%f55, %f7, %f54;
	mad.lo.s32 	%r91, %r33, %r1, %r2;
	cvta.to.global.u64 	%rd41, %rd18;
	mul.wide.s32 	%rd42, %r91, 4;
	add.s64 	%rd43, %rd41, %rd42;
	st.global.f32 	[%rd43], %f55;
$L__BB5_20:
	ret;

}
	// .globl	_Z13convolution2DPKfPfii
.visible .entry _Z13convolution2DPKfPfii(
	.param .u64 .ptr .align 1 _Z13convolution2DPKfPfii_param_0,
	.param .u64 .ptr .align 1 _Z13convolution2DPKfPfii_param_1,
	.param .u32 _Z13convolution2DPKfPfii_param_2,
	.param .u32 _Z13convolution2DPKfPfii_param_3
)
{
	.reg .pred 	%p<13>;
	.reg .b32 	%r<28>;
	.reg .b32 	%f<77>;
	.reg .b64 	%rd<12>;
	// demoted variable
	.shared .align 4 .b8 _ZZ13convolution2DPKfPfiiE4tile[1600];
	ld.param.u64 	%rd1, [_Z13convolution2DPKfPfii_param_0];
	ld.param.u64 	%rd2, [_Z13convolution2DPKfPfii_param_1];
	ld.param.u32 	%r9, [_Z13convolution2DPKfPfii_param_2];
	ld.param.u32 	%r10, [_Z13convolution2DPKfPfii_param_3];
	mov.u32 	%r1, %tid.x;
	mov.u32 	%r2, %tid.y;
	mov.u32 	%r11, %ctaid.y;
	shl.b32 	%r12, %r11, 4;
	add.s32 	%r13, %r12, %r2;
	mov.u32 	%r14, %ctaid.x;
	shl.b32 	%r15, %r14, 4;
	add.s32 	%r16, %r15, %r1;
	add.s32 	%r17, %r16, -2;
	add.s32 	%r5, %r13, -2;
	setp.lt.s32 	%p1, %r16, 2;
	setp.ge.s32 	%p2, %r17, %r9;
	or.pred  	%p3, %p1, %p2;
	setp.lt.u32 	%p4, %r13, 2;
	or.pred  	%p5, %p3, %p4;
	setp.ge.s32 	%p6, %r5, %r10;
	mov.u32 	%r18, _ZZ13convolution2DPKfPfiiE4tile;
	mad.lo.s32 	%r19, %r2, 80, %r18;
	shl.b32 	%r20, %r1, 2;
	add.s32 	%r6, %r19, %r20;
	or.pred  	%p7, %p5, %p6;
	@%p7 bra 	$L__BB6_2;
	cvta.to.global.u64 	%rd3, %rd1;
	mul.lo.s32 	%r22, %r9, %r5;
	cvt.s64.s32 	%rd4, %r22;
	cvt.u64.u32 	%rd5, %r16;
	add.s64 	%rd6, %rd4, %rd5;
	shl.b64 	%rd7, %rd6, 2;
	add.s64 	%rd8, %rd3, %rd7;
	ld.global.f32 	%f1, [%rd8+-8];
	st.shared.f32 	[%r6], %f1;
	bra.uni 	$L__BB6_3;
$L__BB6_2:
	mov.b32 	%r21, 0;
	st.shared.u32 	[%r6], %r21;
$L__BB6_3:
	bar.sync 	0;
	add.s32 	%r23, %r2, -2;
	add.s32 	%r25, %r1, -2;
	max.u32 	%r26, %r23, %r25;
	setp.gt.u32 	%p8, %r26, 15;
	setp.ge.s32 	%p9, %r13, %r10;
	setp.ge.s32 	%p10, %r16, %r9;
	or.pred  	%p11, %p9, %p10;
	or.pred  	%p12, %p11, %p8;
	@%p12 bra 	$L__BB6_5;
	ld.shared.f32 	%f2, [%r6+-168];
	ld.const.f32 	%f3, [d_filter];
	fma.rn.f32 	%f4, %f2, %f3, 0f00000000;
	ld.shared.f32 	%f5, [%r6+-164];
	ld.const.f32 	%f6, [d_filter+4];
	fma.rn.f32 	%f7, %f5, %f6, %f4;
	ld.shared.f32 	%f8, [%r6+-160];
	ld.const.f32 	%f9, [d_filter+8];
	fma.rn.f32 	%f10, %f8, %f9, %f7;
	ld.shared.f32 	%f11, [%r6+-156];
	ld.const.f32 	%f12, [d_filter+12];
	fma.rn.f32 	%f13, %f11, %f12, %f10;
	ld.shared.f32 	%f14, [%r6+-152];
	ld.const.f32 	%f15, [d_filter+16];
	fma.rn.f32 	%f16, %f14, %f15, %f13;
	ld.shared.f32 	%f17, [%r6+-88];
	ld.const.f32 	%f18, [d_filter+20];
	fma.rn.f32 	%f19, %f17, %f18, %f16;
	ld.shared.f32 	%f20, [%r6+-84];
	ld.const.f32 	%f21, [d_filter+24];
	fma.rn.f32 	%f22, %f20, %f21, %f19;
	ld.shared.f32 	%f23, [%r6+-80];
	ld.const.f32 	%f24, [d_filter+28];
	fma.rn.f32 	%f25, %f23, %f24, %f22;
	ld.shared.f32 	%f26, [%r6+-76];
	ld.const.f32 	%f27, [d_filter+32];
	fma.rn.f32 	%f28, %f26, %f27, %f25;
	ld.shared.f32 	%f29, [%r6+-72];
	ld.const.f32 	%f30, [d_filter+36];
	fma.rn.f32 	%f31, %f29, %f30, %f28;
	ld.shared.f32 	%f32, [%r6+-8];
	ld.const.f32 	%f33, [d_filter+40];
	fma.rn.f32 	%f34, %f32, %f33, %f31;
	ld.shared.f32 	%f35, [%r6+-4];
	ld.const.f32 	%f36, [d_filter+44];
	fma.rn.f32 	%f37, %f35, %f36, %f34;
	ld.shared.f32 	%f38, [%r6];
	ld.const.f32 	%f39, [d_filter+48];
	fma.rn.f32 	%f40, %f38, %f39, %f37;
	ld.shared.f32 	%f41, [%r6+4];
	ld.const.f32 	%f42, [d_filter+52];
	fma.rn.f32 	%f43, %f41, %f42, %f40;
	ld.shared.f32 	%f44, [%r6+8];
	ld.const.f32 	%f45, [d_filter+56];
	fma.rn.f32 	%f46, %f44, %f45, %f43;
	ld.shared.f32 	%f47, [%r6+72];
	ld.const.f32 	%f48, [d_filter+60];
	fma.rn.f32 	%f49, %f47, %f48, %f46;
	ld.shared.f32 	%f50, [%r6+76];
	ld.const.f32 	%f51, [d_filter+64];
	fma.rn.f32 	%f52, %f50, %f51, %f49;
	ld.shared.f32 	%f53, [%r6+80];
	ld.const.f32 	%f54, [d_filter+68];
	fma.rn.f32 	%f55, %f53, %f54, %f52;
	ld.shared.f32 	%f56, [%r6+84];
	ld.const.f32 	%f57, [d_filter+72];
	fma.rn.f32 	%f58, %f56, %f57, %f55;
	ld.shared.f32 	%f59, [%r6+88];
	ld.const.f32 	%f60, [d_filter+76];
	fma.rn.f32 	%f61, %f59, %f60, %f58;
	ld.shared.f32 	%f62, [%r6+152];
	ld.const.f32 	%f63, [d_filter+80];
	fma.rn.f32 	%f64, %f62, %f63, %f61;
	ld.shared.f32 	%f65, [%r6+156];
	ld.const.f32 	%f66, [d_filter+84];
	fma.rn.f32 	%f67, %f65, %f66, %f64;
	ld.shared.f32 	%f68, [%r6+160];
	ld.const.f32 	%f69, [d_filter+88];
	fma.rn.f32 	%f70, %f68, %f69, %f67;
	ld.shared.f32 	%f71, [%r6+164];
	ld.const.f32 	%f72, [d_filter+92];
	fma.rn.f32 	%f73, %f71, %f72, %f70;
	ld.shared.f32 	%f74, [%r6+168];
	ld.const.f32 	%f75, [d_filter+96];
	fma.rn.f32 	%f76, %f74, %f75, %f73;
	mad.lo.s32 	%r27, %r9, %r13, %r16;
	cvta.to.global.u64 	%rd9, %rd2;
	mul.wide.s32 	%rd10, %r27, 4;
	add.s64 	%rd11, %rd9, %rd10;
	st.global.f32 	[%rd11], %f76;
$L__BB6_5:
	ret;

}


// ===== COMPILED SASS (sm_100) =====

	.target	sm_100

	.elftype	@"ET_EXEC"


//--------------------- .note.nv.tkinfo           --------------------------
	.section	.note.nv.tkinfo,"",@"SHT_NOTE"
	.sectionflags	@"SHF_NOTE_NV_TKINFO"
	.tkinfo
        /*0018*/ 	.word	0x00000002
        /*0030*/ 	.string	""
        /*0030*/ 	.string	"ptxas"
        /*0030*/ 	.string	"Cuda compilation tools, release 13.0, V13.0.88"
        /*0030*/ 	.string	"Build cuda_13.0.r13.0/compiler.36424714_0"
        /*0030*/ 	.string	"-arch sm_100 -m 64 "



//--------------------- .note.nv.cuinfo           --------------------------
	.section	.note.nv.cuinfo,"",@"SHT_NOTE"
	.sectionflags	@"SHF_NOTE_NV_CUINFO"
        /*0018*/ 	.short	0x0002
        /*001a*/ 	.short	0x0064
        /*001c*/ 	.short	0x0082
	.zero		2


//--------------------- .nv.info                  --------------------------
	.section	.nv.info,"",@"SHT_CUDA_INFO"
	.align	4


	//----- nvinfo : EIATTR_REGCOUNT
	.align		4
        /*0000*/ 	.byte	0x04, 0x2f
        /*0002*/ 	.short	(.L_3 - .L_2)
	.align		4
.L_2:
        /*0004*/ 	.word	index@(_Z17matrixCrossSharedPKfS0_Pfi)
        /*0008*/ 	.word	0x00000020


	//----- nvinfo : EIATTR_FRAME_SIZE
	.align		4
.L_3:
        /*000c*/ 	.byte	0x04, 0x11
        /*000e*/ 	.short	(.L_5 - .L_4)
	.align		4
.L_4:
        /*0010*/ 	.word	index@(_Z17matrixCrossSharedPKfS0_Pfi)
        /*0014*/ 	.word	0x00000000


	//----- nvinfo : EIATTR_REGCOUNT
	.align		4
.L_5:
        /*0018*/ 	.byte	0x04, 0x2f
        /*001a*/ 	.short	(.L_7 - .L_6)
	.align		4
.L_6:
        /*001c*/ 	.word	index@(_Z21matrixTransposeSharedPKfPfi)
        /*0020*/ 	.word	0x0000000e


	//----- nvinfo : EIATTR_FRAME_SIZE
	.align		4
.L_7:
        /*0024*/ 	.byte	0x04, 0x11
        /*0026*/ 	.short	(.L_9 - .L_8)
	.align		4
.L_8:
        /*0028*/ 	.word	index@(_Z21matrixTransposeSharedPKfPfi)
        /*002c*/ 	.word	0x00000000


	//----- nvinfo : EIATTR_REGCOUNT
	.align		4
.L_9:
        /*0030*/ 	.byte	0x04, 0x2f
        /*0032*/ 	.short	(.L_11 - .L_10)
	.align		4
.L_10:
        /*0034*/ 	.word	index@(_Z16matrixVectorMultPKfS0_Pfi)
        /*0038*/ 	.word	0x0000001e


	//----- nvinfo : EIATTR_FRAME_SIZE
	.align		4
.L_11:
        /*003c*/ 	.byte	0x04, 0x11
        /*003e*/ 	.short	(.L_13 - .L_12)
	.align		4
.L_12:
        /*0040*/ 	.word	index@(_Z16matrixVectorMultPKfS0_Pfi)
        /*0044*/ 	.word	0x00000000


	//----- nvinfo : EIATTR_REGCOUNT
	.align		4
.L_13:
        /*0048*/ 	.byte	0x04, 0x2f
        /*004a*/ 	.short	(.L_15 - .L_14)
	.align		4
.L_14:
        /*004c*/ 	.word	index@(_Z22matrixVectorMultSharedPKfS0_Pfi)
        /*0050*/ 	.word	0x0000001f


	//----- nvinfo : EIATTR_FRAME_SIZE
	.align		4
.L_15:
        /*0054*/ 	.byte	0x04, 0x11
        /*0056*/ 	.short	(.L_17 - .L_16)
	.align		4
.L_16:
        /*0058*/ 	.word	index@(_Z22matrixVectorMultSharedPKfS0_Pfi)
        /*005c*/ 	.word	0x00000000


	//----- nvinfo : EIATTR_REGCOUNT
	.align		4
.L_17:
        /*0060*/ 	.byte	0x04, 0x2f
        /*0062*/ 	.short	(.L_19 - .L_18)
	.align		4
.L_18:
        /*0064*/ 	.word	index@(_Z11elementWisePKfS0_Pfi)
        /*0068*/ 	.word	0x00000014


	//----- nvinfo : EIATTR_FRAME_SIZE
	.align		4
.L_19:
        /*006c*/ 	.byte	0x04, 0x11
        /*006e*/ 	.short	(.L_21 - .L_20)
	.align		4
.L_20:
        /*0070*/ 	.word	index@(_Z11elementWisePKfS0_Pfi)
        /*0074*/ 	.word	0x00000000


	//----- nvinfo : EIATTR_REGCOUNT
	.align		4
.L_21:
        /*0078*/ 	.byte	0x04, 0x2f
        /*007a*/ 	.short	(.L_23 - .L_22)
	.align		4
.L_22:
        /*007c*/ 	.word	index@(_Z17elementWiseSharedPKfS0_Pfi)
        /*0080*/ 	.word	0x00000017


	//----- nvinfo : EIATTR_FRAME_SIZE
	.align		4
.L_23:
        /*0084*/ 	.byte	0x04, 0x11
        /*0086*/ 	.short	(.L_25 - .L_24)
	.align		4
.L_24:
        /*0088*/ 	.word	index@(_Z17elementWiseSharedPKfS0_Pfi)
        /*008c*/ 	.word	0x00000000


	//----- nvinfo : EIATTR_REGCOUNT
	.align		4
.L_25:
        /*0090*/ 	.byte	0x04, 0x2f
        /*0092*/ 	.short	(.L_27 - .L_26)
	.align		4
.L_26:
        /*0094*/ 	.word	index@(_Z13convolution2DPKfPfii)
        /*0098*/ 	.word	0x00000018


	//----- nvinfo : EIATTR_FRAME_SIZE
	.align		4
.L_27:
        /*009c*/ 	.byte	0x04, 0x11
        /*009e*/ 	.short	(.L_29 - .L_28)
	.align		4
.L_28:
        /*00a0*/ 	.word	index@(_Z13convolution2DPKfPfii)
        /*00a4*/ 	.word	0x00000000


	//----- nvinfo : EIATTR_MIN_STACK_SIZE
	.align		4
.L_29:
        /*00a8*/ 	.byte	0x04, 0x12
        /*00aa*/ 	.short	(.L_31 - .L_30)
	.align		4
.L_30:
        /*00ac*/ 	.word	index@(_Z13convolution2DPKfPfii)
        /*00b0*/ 	.word	0x00000000


	//----- nvinfo : EIATTR_MIN_STACK_SIZE
	.align		4
.L_31:
        /*00b4*/ 	.byte	0x04, 0x12
        /*00b6*/ 	.short	(.L_33 - .L_32)
	.align		4
.L_32:
        /*00b8*/ 	.word	index@(_Z17elementWiseSharedPKfS0_Pfi)
        /*00bc*/ 	.word	0x00000000


	//----- nvinfo : EIATTR_MIN_STACK_SIZE
	.align		4
.L_33:
        /*00c0*/ 	.byte	0x04, 0x12
        /*00c2*/ 	.short	(.L_35 - .L_34)
	.align		4
.L_34:
        /*00c4*/ 	.word	index@(_Z11elementWisePKfS0_Pfi)
        /*00c8*/ 	.word	0x00000000


	//----- nvinfo : EIATTR_MIN_STACK_SIZE
	.align		4
.L_35:
        /*00cc*/ 	.byte	0x04, 0x12
        /*00ce*/ 	.short	(.L_37 - .L_36)
	.align		4
.L_36:
        /*00d0*/ 	.word	index@(_Z22matrixVectorMultSharedPKfS0_Pfi)
        /*00d4*/ 	.word	0x00000000


	//----- nvinfo : EIATTR_MIN_STACK_SIZE
	.align		4
.L_37:
        /*00d8*/ 	.byte	0x04, 0x12
        /*00da*/ 	.short	(.L_39 - .L_38)
	.align		4
.L_38:
        /*00dc*/ 	.word	index@(_Z16matrixVectorMultPKfS0_Pfi)
        /*00e0*/ 	.word	0x00000000


	//----- nvinfo : EIATTR_MIN_STACK_SIZE
	.align		4
.L_39:
        /*00e4*/ 	.byte	0x04, 0x12
        /*00e6*/ 	.short	(.L_41 - .L_40)
	.align		4
.L_40:
        /*00e8*/ 	.word	index@(_Z21matrixTransposeSharedPKfPfi)
        /*00ec*/ 	.word	0x00000000


	//----- nvinfo : EIATTR_MIN_STACK_SIZE
	.align		4
.L_41:
        /*00f0*/ 	.byte	0x04, 0x12
        /*00f2*/ 	.short	(.L_43 - .L_42)
	.align		4
.L_42:
        /*00f4*/ 	.word	index@(_Z17matrixCrossSharedPKfS0_Pfi)
        /*00f8*/ 	.word	0x00000000
.L_43:


//--------------------- .nv.compat                --------------------------
	.section	.nv.compat,"",@"SHT_CUDA_COMPAT_INFO"
	.align	4
        /*0000*/ 	.byte	0x02, 0x09, 0x00, 0x00, 0x02, 0x02, 0x01, 0x00, 0x02, 0x05, 0x05, 0x00, 0x03, 0x07, 0x01, 0x01
        /*0010*/ 	.byte	0x02, 0x03, 0x00, 0x00, 0x02, 0x06, 0x01, 0x00, 0x04, 0x0b, 0x08, 0x00, 0x01, 0x00, 0x00, 0x00
        /*0020*/ 	.byte	0x00, 0x00, 0x00, 0x00


//--------------------- .nv.info._Z13convolution2DPKfPfii --------------------------
	.section	.nv.info._Z13convolution2DPKfPfii,"",@"SHT_CUDA_INFO"
	.sectionflags	@""
	.align	4


	//----- nvinfo : EIATTR_CUDA_API_VERSION
	.align		4
        /*0000*/ 	.byte	0x04, 0x37
        /*0002*/ 	.short	(.L_45 - .L_44)
.L_44:
        /*0004*/ 	.word	0x00000082


	//----- nvinfo : EIATTR_KPARAM_INFO
	.align		4
.L_45:
        /*0008*/ 	.byte	0x04, 0x17
        /*000a*/ 	.short	(.L_47 - .L_46)
.L_46:
        /*000c*/ 	.word	0x00000000
        /*0010*/ 	.short	0x0003
        /*0012*/ 	.short	0x0014
        /*0014*/ 	.byte	0x00, 0xf0, 0x11, 0x00


	//----- nvinfo : EIATTR_KPARAM_INFO
	.align		4
.L_47:
        /*0018*/ 	.byte	0x04, 0x17
        /*001a*/ 	.short	(.L_49 - .L_48)
.L_48:
        /*001c*/ 	.word	0x00000000
        /*0020*/ 	.short	0x0002
        /*0022*/ 	.short	0x0010
        /*0024*/ 	.byte	0x00, 0xf0, 0x11, 0x00


	//----- nvinfo : EIATTR_KPARAM_INFO
	.align		4
.L_49:
        /*0028*/ 	.byte	0x04, 0x17
        /*002a*/ 	.short	(.L_51 - .L_50)
.L_50:
        /*002c*/ 	.word	0x00000000
        /*0030*/ 	.short	0x0001
        /*0032*/ 	.short	0x0008
        /*0034*/ 	.byte	0x00, 0xf5, 0x21, 0x00


	//----- nvinfo : EIATTR_KPARAM_INFO
	.align		4
.L_51:
        /*0038*/ 	.byte	0x04, 0x17
        /*003a*/ 	.short	(.L_53 - .L_52)
.L_52:
        /*003c*/ 	.word	0x00000000
        /*0040*/ 	.short	0x0000
        /*0042*/ 	.short	0x0000
        /*0044*/ 	.byte	0x00, 0xf5, 0x21, 0x00


	//----- nvinfo : EIATTR_SPARSE_MMA_MASK
	.align		4
.L_53:
        /*0048*/ 	.byte	0x03, 0x50
        /*004a*/ 	.short	0x0000


	//----- nvinfo : EIATTR_MAXREG_COUNT
	.align		4
        /*004c*/ 	.byte	0x03, 0x1b
        /*004e*/ 	.short	0x00ff


	//----- nvinfo : EIATTR_NUM_BARRIERS
	.align		4
        /*0050*/ 	.byte	0x02, 0x4c
        /*0052*/ 	.byte	0x01
	.zero		1


	//----- nvinfo : EIATTR_MERCURY_ISA_VERSION
	.align		4
        /*0054*/ 	.byte	0x03, 0x5f
        /*0056*/ 	.short	0x0101


	//----- nvinfo : EIATTR_VRC_CTA_INIT_COUNT
	.align		4
        /*0058*/ 	.byte	0x02, 0x4a
	.zero		1
	.zero		1


	//----- nvinfo : EIATTR_EXIT_INSTR_OFFSETS
	.align		4
        /*005c*/ 	.byte	0x04, 0x1c
        /*005e*/ 	.short	(.L_55 - .L_54)


	//   ....[0]....
.L_54:
        /*0060*/ 	.word	0x00000230


	//   ....[1]....
        /*0064*/ 	.word	0x00000610


	//----- nvinfo : EIATTR_CBANK_PARAM_SIZE
	.align		4
.L_55:
        /*0068*/ 	.byte	0x03, 0x19
        /*006a*/ 	.short	0x0018


	//----- nvinfo : EIATTR_PARAM_CBANK
	.align		4
        /*006c*/ 	.byte	0x04, 0x0a
        /*006e*/ 	.short	(.L_57 - .L_56)
	.align		4
.L_56:
        /*0070*/ 	.word	index@(.nv.constant0._Z13convolution2DPKfPfii)
        /*0074*/ 	.short	0x0380
        /*0076*/ 	.short	0x0018


	//----- nvinfo : EIATTR_SW_WAR
	.align		4
.L_57:
        /*0078*/ 	.byte	0x04, 0x36
        /*007a*/ 	.short	(.L_59 - .L_58)
.L_58:
        /*007c*/ 	.word	0x00000008
.L_59:


//--------------------- .nv.info._Z17elementWiseSharedPKfS0_Pfi --------------------------
	.section	.nv.info._Z17elementWiseSharedPKfS0_Pfi,"",@"SHT_CUDA_INFO"
	.sectionflags	@""
	.align	4


	//----- nvinfo : EIATTR_CUDA_API_VERSION
	.align		4
        /*0000*/ 	.byte	0x04, 0x37
        /*0002*/ 	.short	(.L_61 - .L_60)
.L_60:
        /*0004*/ 	.word	0x00000082


	//----- nvinfo : EIATTR_KPARAM_INFO
	.align		4
.L_61:
        /*0008*/ 	.byte	0x04, 0x17
        /*000a*/ 	.short	(.L_63 - .L_62)
.L_62:
        /*000c*/ 	.word	0x00000000
        /*0010*/ 	.short	0x0003
        /*0012*/ 	.short	0x0018
        /*0014*/ 	.byte	0x00, 0xf0, 0x11, 0x00


	//----- nvinfo : EIATTR_KPARAM_INFO
	.align		4
.L_63:
        /*0018*/ 	.byte	0x04, 0x17
        /*001a*/ 	.short	(.L_65 - .L_64)
.L_64:
        /*001c*/ 	.word	0x00000000
        /*0020*/ 	.short	0x0002
        /*0022*/ 	.short	0x0010
        /*0024*/ 	.byte	0x00, 0xf5, 0x21, 0x00


	//----- nvinfo : EIATTR_KPARAM_INFO
	.align		4
.L_65:
        /*0028*/ 	.byte	0x04, 0x17
        /*002a*/ 	.short	(.L_67 - .L_66)
.L_66:
        /*002c*/ 	.word	0x00000000
        /*0030*/ 	.short	0x0001
        /*0032*/ 	.short	0x0008
        /*0034*/ 	.byte	0x00, 0xf5, 0x21, 0x00


	//----- nvinfo : EIATTR_KPARAM_INFO
	.align		4
.L_67:
        /*0038*/ 	.byte	0x04, 0x17
        /*003a*/ 	.short	(.L_69 - .L_68)
.L_68:
        /*003c*/ 	.word	0x00000000
        /*0040*/ 	.short	0x0000
        /*0042*/ 	.short	0x0000
        /*0044*/ 	.byte	0x00, 0xf5, 0x21, 0x00


	//----- nvinfo : EIATTR_SPARSE_MMA_MASK
	.align		4
.L_69:
        /*0048*/ 	.byte	0x03, 0x50
        /*004a*/ 	.short	0x0000


	//----- nvinfo : EIATTR_MAXREG_COUNT
	.align		4
        /*004c*/ 	.byte	0x03, 0x1b
        /*004e*/ 	.short	0x00ff


	//----- nvinfo : EIATTR_NUM_BARRIERS
	.align		4
        /*0050*/ 	.byte	0x02, 0x4c
        /*0052*/ 	.byte	0x01
	.zero		1


	//----- nvinfo : EIATTR_MERCURY_ISA_VERSION
	.align		4
        /*0054*/ 	.byte	0x03, 0x5f
        /*0056*/ 	.short	0x0101


	//----- nvinfo : EIATTR_VRC_CTA_INIT_COUNT
	.align		4
        /*0058*/ 	.byte	0x02, 0x4a
	.zero		1
	.zero		1


	//----- nvinfo : EIATTR_EXIT_INSTR_OFFSETS
	.align		4
        /*005c*/ 	.byte	0x04, 0x1c
        /*005e*/ 	.short	(.L_71 - .L_70)


	//   ....[0]....
.L_70:
        /*0060*/ 	.word	0x000001f0


	//   ....[1]....
        /*0064*/ 	.word	0x000011c0


	//----- nvinfo : EIATTR_CRS_STACK_SIZE
	.align		4
.L_71:
        /*0068*/ 	.byte	0x04, 0x1e
        /*006a*/ 	.short	(.L_73 - .L_72)
.L_72:
        /*006c*/ 	.word	0x00000000


	//----- nvinfo : EIATTR_CBANK_PARAM_SIZE
	.align		4
.L_73:
        /*0070*/ 	.byte	0x03, 0x19
        /*0072*/ 	.short	0x001c


	//----- nvinfo : EIATTR_PARAM_CBANK
	.align		4
        /*0074*/ 	.byte	0x04, 0x0a
        /*0076*/ 	.short	(.L_75 - .L_74)
	.align		4
.L_74:
        /*0078*/ 	.word	index@(.nv.constant0._Z17elementWiseSharedPKfS0_Pfi)
        /*007c*/ 	.short	0x0380
        /*007e*/ 	.short	0x001c


	//----- nvinfo : EIATTR_SW_WAR
	.align		4
.L_75:
        /*0080*/ 	.byte	0x04, 0x36
        /*0082*/ 	.short	(.L_77 - .L_76)
.L_76:
        /*0084*/ 	.word	0x00000008
.L_77:


//--------------------- .nv.info._Z11elementWisePKfS0_Pfi --------------------------
	.section	.nv.info._Z11elementWisePKfS0_Pfi,"",@"SHT_CUDA_INFO"
	.sectionflags	@""
	.align	4


	//----- nvinfo : EIATTR_CUDA_API_VERSION
	.align		4
        /*0000*/ 	.byte	0x04, 0x37
        /*0002*/ 	.short	(.L_79 - .L_78)
.L_78:
        /*0004*/ 	.word	0x00000082


	//----- nvinfo : EIATTR_KPARAM_INFO
	.align		4
.L_79:
        /*0008*/ 	.byte	0x04, 0x17
        /*000a*/ 	.short	(.L_81 - .L_80)
.L_80:
        /*000c*/ 	.word	0x00000000
        /*0010*/ 	.short	0x0003
        /*0012*/ 	.short	0x0018
        /*0014*/ 	.byte	0x00, 0xf0, 0x11, 0x00


	//----- nvinfo : EIATTR_KPARAM_INFO
	.align		4
.L_81:
        /*0018*/ 	.byte	0x04, 0x17
        /*001a*/ 	.short	(.L_83 - .L_82)
.L_82:
        /*001c*/ 	.word	0x00000000
        /*0020*/ 	.short	0x0002
        /*0022*/ 	.short	0x0010
        /*0024*/ 	.byte	0x00, 0xf5, 0x21, 0x00


	//----- nvinfo : EIATTR_KPARAM_INFO
	.align		4
.L_83:
        /*0028*/ 	.byte	0x04, 0x17
        /*002a*/ 	.short	(.L_85 - .L_84)
.L_84:
        /*002c*/ 	.word	0x00000000
        /*0030*/ 	.short	0x0001
        /*0032*/ 	.short	0x0008
        /*0034*/ 	.byte	0x00, 0xf5, 0x21, 0x00


	//----- nvinfo : EIATTR_KPARAM_INFO
	.align		4
.L_85:
        /*0038*/ 	.byte	0x04, 0x17
        /*003a*/ 	.short	(.L_87 - .L_86)
.L_86:
        /*003c*/ 	.word	0x00000000
        /*0040*/ 	.short	0x0000
        /*0042*/ 	.short	0x0000
        /*0044*/ 	.byte	0x00, 0xf5, 0x21, 0x00


	//----- nvinfo : EIATTR_SPARSE_MMA_MASK
	.align		4
.L_87:
        /*0048*/ 	.byte	0x03, 0x50
        /*004a*/ 	.short	0x0000


	//----- nvinfo : EIATTR_MAXREG_COUNT
	.align		4
        /*004c*/ 	.byte	0x03, 0x1b
        /*004e*/ 	.short	0x00ff


	//----- nvinfo : EIATTR_MERCURY_ISA_VERSION
	.align		4
        /*0050*/ 	.byte	0x03, 0x5f
        /*0052*/ 	.short	0x0101


	//----- nvinfo : EIATTR_VRC_CTA_INIT_COUNT
	.align		4
        /*0054*/ 	.byte	0x02, 0x4a
	.zero		1
	.zero		1


	//----- nvinfo : EIATTR_EXIT_INSTR_OFFSETS
	.align		4
        /*0058*/ 	.byte	0x04, 0x1c
        /*005a*/ 	.short	(.L_89 - .L_88)


	//   ....[0]....
.L_88:
        /*005c*/ 	.word	0x000000a0


	//   ....[1]....
        /*0060*/ 	.word	0x000010c0


	//----- nvinfo : EIATTR_CRS_STACK_SIZE
	.align		4
.L_89:
        /*0064*/ 	.byte	0x04, 0x1e
        /*0066*/ 	.short	(.L_91 - .L_90)
.L_90:
        /*0068*/ 	.word	0x00000000


	//----- nvinfo : EIATTR_CBANK_PARAM_SIZE
	.align		4
.L_91:
        /*006c*/ 	.byte	0x03, 0x19
        /*006e*/ 	.short	0x001c


	//----- nvinfo : EIATTR_PARAM_CBANK
	.align		4
        /*0070*/ 	.byte	0x04, 0x0a
        /*0072*/ 	.short	(.L_93 - .L_92)
	.align		4
.L_92:
        /*0074*/ 	.word	index@(.nv.constant0._Z11elementWisePKfS0_Pfi)
        /*0078*/ 	.short	0x0380
        /*007a*/ 	.short	0x001c


	//----- nvinfo : EIATTR_SW_WAR
	.align		4
.L_93:
        /*007c*/ 	.byte	0x04, 0x36
        /*007e*/ 	.short	(.L_95 - .L_94)
.L_94:
        /*0080*/ 	.word	0x00000008
.L_95:


//--------------------- .nv.info._Z22matrixVectorMultSharedPKfS0_Pfi --------------------------
	.section	.nv.info._Z22matrixVectorMultSharedPKfS0_Pfi,"",@"SHT_CUDA_INFO"
	.sectionflags	@""
	.align	4


	//----- nvinfo : EIATTR_CUDA_API_VERSION
	.align		4
        /*0000*/ 	.byte	0x04, 0x37
        /*0002*/ 	.short	(.L_97 - .L_96)
.L_96:
        /*0004*/ 	.word	0x00000082


	//----- nvinfo : EIATTR_KPARAM_INFO
	.align		4
.L_97:
        /*0008*/ 	.byte	0x04, 0x17
        /*000a*/ 	.short	(.L_99 - .L_98)
.L_98:
        /*000c*/ 	.word	0x00000000
        /*0010*/ 	.short	0x0003
        /*0012*/ 	.short	0x0018
        /*0014*/ 	.byte	0x00, 0xf0, 0x11, 0x00


	//----- nvinfo : EIATTR_KPARAM_INFO
	.align		4
.L_99:
        /*0018*/ 	.byte	0x04, 0x17
        /*001a*/ 	.short	(.L_101 - .L_100)
.L_100:
        /*001c*/ 	.word	0x00000000
        /*0020*/ 	.short	0x0002
        /*0022*/ 	.short	0x0010
        /*0024*/ 	.byte	0x00, 0xf5, 0x21, 0x00


	//----- nvinfo : EIATTR_KPARAM_INFO
	.align		4
.L_101:
        /*0028*/ 	.byte	0x04, 0x17
        /*002a*/ 	.short	(.L_103 - .L_102)
.L_102:
        /*002c*/ 	.word	0x00000000
        /*0030*/ 	.short	0x0001
        /*0032*/ 	.short	0x0008
        /*0034*/ 	.byte	0x00, 0xf5, 0x21, 0x00


	//----- nvinfo : EIATTR_KPARAM_INFO
	.align		4
.L_103:
        /*0038*/ 	.byte	0x04, 0x17
        /*003a*/ 	.short	(.L_105 - .L_104)
.L_104:
        /*003c*/ 	.word	0x00000000
        /*0040*/ 	.short	0x0000
        /*0042*/ 	.short	0x0000
        /*0044*/ 	.byte	0x00, 0xf5, 0x21, 0x00


	//----- nvinfo : EIATTR_SPARSE_MMA_MASK
	.align		4
.L_105:
        /*0048*/ 	.byte	0x03, 0x50
        /*004a*/ 	.short	0x0000


	//----- nvinfo : EIATTR_MAXREG_COUNT
	.align		4
        /*004c*/ 	.byte	0x03, 0x1b
        /*004e*/ 	.short	0x00ff


	//----- nvinfo : EIATTR_NUM_BARRIERS
	.align		4
        /*0050*/ 	.byte	0x02, 0x4c
        /*0052*/ 	.byte	0x01
	.zero		1


	//----- nvinfo : EIATTR_MERCURY_ISA_VERSION
	.align		4
        /*0054*/ 	.byte	0x03, 0x5f
        /*0056*/ 	.short	0x0101


	//----- nvinfo : EIATTR_VRC_CTA_INIT_COUNT
	.align		4
        /*0058*/ 	.byte	0x02, 0x4a
	.zero		1
	.zero		1


	//----- nvinfo : EIATTR_EXIT_INSTR_OFFSETS
	.align		4
        /*005c*/ 	.byte	0x04, 0x1c
        /*005e*/ 	.short	(.L_107 - .L_106)


	//   ....[0]....
.L_106:
        /*0060*/ 	.word	0x00000070


	//   ....[1]....
        /*0064*/ 	.word	0x00000a60


	//----- nvinfo : EIATTR_CBANK_PARAM_SIZE
	.align		4
.L_107:
        /*0068*/ 	.byte	0x03, 0x19
        /*006a*/ 	.short	0x001c


	//----- nvinfo : EIATTR_PARAM_CBANK
	.align		4
        /*006c*/ 	.byte	0x04, 0x0a
        /*006e*/ 	.short	(.L_109 - .L_108)
	.align		4
.L_108:
        /*0070*/ 	.word	index@(.nv.constant0._Z22matrixVectorMultSharedPKfS0_Pfi)
        /*0074*/ 	.short	0x0380
        /*0076*/ 	.short	0x001c


	//----- nvinfo : EIATTR_SW_WAR
	.align		4
.L_109:
        /*0078*/ 	.byte	0x04, 0x36
        /*007a*/ 	.short	(.L_111 - .L_110)
.L_110:
        /*007c*/ 	.word	0x00000008
.L_111:


//--------------------- .nv.info._Z16matrixVectorMultPKfS0_Pfi --------------------------
	.section	.nv.info._Z16matrixVectorMultPKfS0_Pfi,"",@"SHT_CUDA_INFO"
	.sectionflags	@""
	.align	4


	//----- nvinfo : EIATTR_CUDA_API_VERSION
	.align		4
        /*0000*/ 	.byte	0x04, 0x37
        /*0002*/ 	.short	(.L_113 - .L_112)
.L_112:
        /*0004*/ 	.word	0x00000082


	//----- nvinfo : EIATTR_KPARAM_INFO
	.align		4
.L_113:
        /*0008*/ 	.byte	0x04, 0x17
        /*000a*/ 	.short	(.L_115 - .L_114)
.L_114:
        /*000c*/ 	.word	0x00000000
        /*0010*/ 	.short	0x0003
        /*0012*/ 	.short	0x0018
        /*0014*/ 	.byte	0x00, 0xf0, 0x11, 0x00


	//----- nvinfo : EIATTR_KPARAM_INFO
	.align		4
.L_115:
        /*0018*/ 	.byte	0x04, 0x17
        /*001a*/ 	.short	(.L_117 - .L_116)
.L_116:
        /*001c*/ 	.word	0x00000000
        /*0020*/ 	.short	0x0002
        /*0022*/ 	.short	0x0010
        /*0024*/ 	.byte	0x00, 0xf5, 0x21, 0x00


	//----- nvinfo : EIATTR_KPARAM_INFO
	.align		4
.L_117:
        /*0028*/ 	.byte	0x04, 0x17
        /*002a*/ 	.short	(.L_119 - .L_118)
.L_118:
        /*002c*/ 	.word	0x00000000
        /*0030*/ 	.short	0x0001
        /*0032*/ 	.short	0x0008
        /*0034*/ 	.byte	0x00, 0xf5, 0x21, 0x00


	//----- nvinfo : EIATTR_KPARAM_INFO
	.align		4
.L_119:
        /*0038*/ 	.byte	0x04, 0x17
        /*003a*/ 	.short	(.L_121 - .L_120)
.L_120:
        /*003c*/ 	.word	0x00000000
        /*0040*/ 	.short	0x0000
        /*0042*/ 	.short	0x0000
        /*0044*/ 	.byte	0x00, 0xf5, 0x21, 0x00


	//----- nvinfo : EIATTR_SPARSE_MMA_MASK
	.align		4
.L_121:
        /*0048*/ 	.byte	0x03, 0x50
        /*004a*/ 	.short	0x0000


	//----- nvinfo : EIATTR_MAXREG_COUNT
	.align		4
        /*004c*/ 	.byte	0x03, 0x1b
        /*004e*/ 	.short	0x00ff


	//----- nvinfo : EIATTR_MERCURY_ISA_VERSION
	.align		4
        /*0050*/ 	.byte	0x03, 0x5f
        /*0052*/ 	.short	0x0101


	//----- nvinfo : EIATTR_VRC_CTA_INIT_COUNT
	.align		4
        /*0054*/ 	.byte	0x02, 0x4a
	.zero		1
	.zero		1


	//----- nvinfo : EIATTR_EXIT_INSTR_OFFSETS
	.align		4
        /*0058*/ 	.byte	0x04, 0x1c
        /*005a*/ 	.short	(.L_123 - .L_122)


	//   ....[0]....
.L_122:
        /*005c*/ 	.word	0x00000070


	//   ....[1]....
        /*0060*/ 	.word	0x00000a80


	//----- nvinfo : EIATTR_CBANK_PARAM_SIZE
	.align		4
.L_123:
        /*0064*/ 	.byte	0x03, 0x19
        /*0066*/ 	.short	0x001c


	//----- nvinfo : EIATTR_PARAM_CBANK
	.align		4
        /*0068*/ 	.byte	0x04, 0x0a
        /*006a*/ 	.short	(.L_125 - .L_124)
	.align		4
.L_124:
        /*006c*/ 	.word	index@(.nv.constant0._Z16matrixVectorMultPKfS0_Pfi)
        /*0070*/ 	.short	0x0380
        /*0072*/ 	.short	0x001c


	//----- nvinfo : EIATTR_SW_WAR
	.align		4
.L_125:
        /*0074*/ 	.byte	0x04, 0x36
        /*0076*/ 	.short	(.L_127 - .L_126)
.L_126:
        /*0078*/ 	.word	0x00000008
.L_127:


//--------------------- .nv.info._Z21matrixTransposeSharedPKfPfi --------------------------
	.section	.nv.info._Z21matrixTransposeSharedPKfPfi,"",@"SHT_CUDA_INFO"
	.sectionflags	@""
	.align	4


	//----- nvinfo : EIATTR_CUDA_API_VERSION
	.align		4
        /*0000*/ 	.byte	0x04, 0x37
        /*0002*/ 	.short	(.L_129 - .L_128)
.L_128:
        /*0004*/ 	.word	0x00000082


	//----- nvinfo : EIATTR_KPARAM_INFO
	.align		4
.L_129:
        /*0008*/ 	.byte	0x04, 0x17
        /*000a*/ 	.short	(.L_131 - .L_130)
.L_130:
        /*000c*/ 	.word	0x00000000
        /*0010*/ 	.short	0x0002
        /*0012*/ 	.short	0x0010
        /*0014*/ 	.byte	0x00, 0xf0, 0x11, 0x00


	//----- nvinfo : EIATTR_KPARAM_INFO
	.align		4
.L_131:
        /*0018*/ 	.byte	0x04, 0x17
        /*001a*/ 	.short	(.L_133 - .L_132)
.L_132:
        /*001c*/ 	.word	0x00000000
        /*0020*/ 	.short	0x0001
        /*0022*/ 	.short	0x0008
        /*0024*/ 	.byte	0x00, 0xf5, 0x21, 0x00


	//----- nvinfo : EIATTR_KPARAM_INFO
	.align		4
.L_133:
        /*0028*/ 	.byte	0x04, 0x17
        /*002a*/ 	.short	(.L_135 - .L_134)
.L_134:
        /*002c*/ 	.word	0x00000000
        /*0030*/ 	.short	0x0000
        /*0032*/ 	.short	0x0000
        /*0034*/ 	.byte	0x00, 0xf5, 0x21, 0x00


	//----- nvinfo : EIATTR_SPARSE_MMA_MASK
	.align		4
.L_135:
        /*0038*/ 	.byte	0x03, 0x50
        /*003a*/ 	.short	0x0000


	//----- nvinfo : EIATTR_MAXREG_COUNT
	.align		4
        /*003c*/ 	.byte	0x03, 0x1b
        /*003e*/ 	.short	0x00ff


	//----- nvinfo : EIATTR_NUM_BARRIERS
	.align		4
        /*0040*/ 	.byte	0x02, 0x4c
        /*0042*/ 	.byte	0x01
	.zero		1


	//----- nvinfo : EIATTR_MERCURY_ISA_VERSION
	.align		4
        /*0044*/ 	.byte	0x03, 0x5f
        /*0046*/ 	.short	0x0101


	//----- nvinfo : EIATTR_VRC_CTA_INIT_COUNT
	.align		4
        /*0048*/ 	.byte	0x02, 0x4a
	.zero		1
	.zero		1


	//----- nvinfo : EIATTR_EXIT_INSTR_OFFSETS
	.align		4
        /*004c*/ 	.byte	0x04, 0x1c
        /*004e*/ 	.short	(.L_137 - .L_136)


	//   ....[0]....
.L_136:
        /*0050*/ 	.word	0x000001f0


	//   ....[1]....
        /*0054*/ 	.word	0x00000270


	//----- nvinfo : EIATTR_CBANK_PARAM_SIZE
	.align		4
.L_137:
        /*0058*/ 	.byte	0x03, 0x19
        /*005a*/ 	.short	0x0014


	//----- nvinfo : EIATTR_PARAM_CBANK
	.align		4
        /*005c*/ 	.byte	0x04, 0x0a
        /*005e*/ 	.short	(.L_139 - .L_138)
	.align		4
.L_138:
        /*0060*/ 	.word	index@(.nv.constant0._Z21matrixTransposeSharedPKfPfi)
        /*0064*/ 	.short	0x0380
        /*0066*/ 	.short	0x0014


	//----- nvinfo : EIATTR_SW_WAR
	.align		4
.L_139:
        /*0068*/ 	.byte	0x04, 0x36
        /*006a*/ 	.short	(.L_141 - .L_140)
.L_140:
        /*006c*/ 	.word	0x00000008
.L_141:


//--------------------- .nv.info._Z17matrixCrossSharedPKfS0_Pfi --------------------------
	.section	.nv.info._Z17matrixCrossSharedPKfS0_Pfi,"",@"SHT_CUDA_INFO"
	.sectionflags	@""
	.align	4


	//----- nvinfo : EIATTR_CUDA_API_VERSION
	.align		4
        /*0000*/ 	.byte	0x04, 0x37
        /*0002*/ 	.short	(.L_143 - .L_142)
.L_142:
        /*0004*/ 	.word	0x00000082


	//----- nvinfo : EIATTR_KPARAM_INFO
	.align		4
.L_143:
        /*0008*/ 	.byte	0x04, 0x17
        /*000a*/ 	.short	(.L_145 - .L_144)
.L_144:
        /*000c*/ 	.word	0x00000000
        /*0010*/ 	.short	0x0003
        /*0012*/ 	.short	0x0018
        /*0014*/ 	.byte	0x00, 0xf0, 0x11, 0x00


	//----- nvinfo : EIATTR_KPARAM_INFO
	.align		4
.L_145:
        /*0018*/ 	.byte	0x04, 0x17
        /*001a*/ 	.short	(.L_147 - .L_146)
.L_146:
        /*001c*/ 	.word	0x00000000
        /*0020*/ 	.short	0x0002
        /*0022*/ 	.short	0x0010
        /*0024*/ 	.byte	0x00, 0xf5, 0x21, 0x00


	//----- nvinfo : EIATTR_KPARAM_INFO
	.align		4
.L_147:
        /*0028*/ 	.byte	0x04, 0x17
        /*002a*/ 	.short	(.L_149 - .L_148)
.L_148:
        /*002c*/ 	.word	0x00000000
        /*0030*/ 	.short	0x0001
        /*0032*/ 	.short	0x0008
        /*0034*/ 	.byte	0x00, 0xf5, 0x21, 0x00


	//----- nvinfo : EIATTR_KPARAM_INFO
	.align		4
.L_149:
        /*0038*/ 	.byte	0x04, 0x17
        /*003a*/ 	.short	(.L_151 - .L_150)
.L_150:
        /*003c*/ 	.word	0x00000000
        /*0040*/ 	.short	0x0000
        /*0042*/ 	.short	0x0000
        /*0044*/ 	.byte	0x00, 0xf5, 0x21, 0x00


	//----- nvinfo : EIATTR_SPARSE_MMA_MASK
	.align		4
.L_151:
        /*0048*/ 	.byte	0x03, 0x50
        /*004a*/ 	.short	0x0000


	//----- nvinfo : EIATTR_MAXREG_COUNT
	.align		4
        /*004c*/ 	.byte	0x03, 0x1b
        /*004e*/ 	.short	0x00ff


	//----- nvinfo : EIATTR_NUM_BARRIERS
	.align		4
        /*0050*/ 	.byte	0x02, 0x4c
        /*0052*/ 	.byte	0x01
	.zero		1


	//----- nvinfo : EIATTR_MERCURY_ISA_VERSION
	.align		4
        /*0054*/ 	.byte	0x03, 0x5f
        /*0056*/ 	.short	0x0101


	//----- nvinfo : EIATTR_VRC_CTA_INIT_COUNT
	.align		4
        /*0058*/ 	.byte	0x02, 0x4a
	.zero		1
	.zero		1


	//----- nvinfo : EIATTR_EXIT_INSTR_OFFSETS
	.align		4
        /*005c*/ 	.byte	0x04, 0x1c
        /*005e*/ 	.short	(.L_153 - .L_152)


	//   ....[0]....
.L_152:
        /*0060*/ 	.word	0x000005c0


	//   ....[1]....
        /*0064*/ 	.word	0x00000610


	//----- nvinfo : EIATTR_CBANK_PARAM_SIZE
	.align		4
.L_153:
        /*0068*/ 	.byte	0x03, 0x19
        /*006a*/ 	.short	0x001c


	//----- nvinfo : EIATTR_PARAM_CBANK
	.align		4
        /*006c*/ 	.byte	0x04, 0x0a
        /*006e*/ 	.short	(.L_155 - .L_154)
	.align		4
.L_154:
        /*0070*/ 	.word	index@(.nv.constant0._Z17matrixCrossSharedPKfS0_Pfi)
        /*0074*/ 	.short	0x0380
        /*0076*/ 	.short	0x001c


	//----- nvinfo : EIATTR_SW_WAR
	.align		4
.L_155:
        /*0078*/ 	.byte	0x04, 0x36
        /*007a*/ 	.short	(.L_157 - .L_156)
.L_156:
        /*007c*/ 	.word	0x00000008
.L_157:


//--------------------- .nv.callgraph             --------------------------
	.section	.nv.callgraph,"",@"SHT_CUDA_CALLGRAPH"
	.align	4
	.sectionentsize	8
	.align		4
        /*0000*/ 	.word	0x00000000
	.align		4
        /*0004*/ 	.word	0xffffffff
	.align		4
        /*0008*/ 	.word	0x00000000
	.align		4
        /*000c*/ 	.word	0xfffffffe
	.align		4
        /*0010*/ 	.word	0x00000000
	.align		4
        /*0014*/ 	.word	0xfffffffd
	.align		4
        /*0018*/ 	.word	0x00000000
	.align		4
        /*001c*/ 	.word	0xfffffffc


//--------------------- .nv.constant3             --------------------------
	.section	.nv.constant3,"a",@progbits
	.align	4
.nv.constant3:
	.type		d_filter,@object
	.size		d_filter,(.L_0 - d_filter)
d_filter:
        /*0000*/ 	.byte	0x0a, 0xd7, 0x23, 0x3d, 0x0a, 0xd7, 0x23, 0x3d, 0x0a, 0xd7, 0x23, 0x3d, 0x0a, 0xd7, 0x23, 0x3d
        /*0010*/ 	.byte	0x0a, 0xd7, 0x23, 0x3d, 0x0a, 0xd7, 0x23, 0x3d, 0x0a, 0xd7, 0x23, 0x3d, 0x0a, 0xd7, 0x23, 0x3d
        /*0020*/ 	.byte	0x0a, 0xd7, 0x23, 0x3d, 0x0a, 0xd7, 0x23, 0x3d, 0x0a, 0xd7, 0x23, 0x3d, 0x0a, 0xd7, 0x23, 0x3d
        /*0030*/ 	.byte	0x0a, 0xd7, 0x23, 0x3d, 0x0a, 0xd7, 0x23, 0x3d, 0x0a, 0xd7, 0x23, 0x3d, 0x0a, 0xd7, 0x23, 0x3d
        /*0040*/ 	.byte	0x0a, 0xd7, 0x23, 0x3d, 0x0a, 0xd7, 0x23, 0x3d, 0x0a, 0xd7, 0x23, 0x3d, 0x0a, 0xd7, 0x23, 0x3d
        /*0050*/ 	.byte	0x0a, 0xd7, 0x23, 0x3d, 0x0a, 0xd7, 0x23, 0x3d, 0x0a, 0xd7, 0x23, 0x3d, 0x0a, 0xd7, 0x23, 0x3d
        /*0060*/ 	.byte	0x0a, 0xd7, 0x23, 0x3d
.L_0:


//--------------------- .nv.constant4             --------------------------
	.section	.nv.constant4,"a",@progbits
	.align	8
	.align		8
.nv.constant4:
        /*0000*/ 	.dword	__cudart_i2opi_f


//--------------------- .text._Z13convolution2DPKfPfii --------------------------
	.section	.text._Z13convolution2DPKfPfii,"ax",@progbits
	.align	128
        .global         _Z13convolution2DPKfPfii
        .type           _Z13convolution2DPKfPfii,@function
        .size           _Z13convolution2DPKfPfii,(.L_x_37 - _Z13convolution2DPKfPfii)
        .other          _Z13convolution2DPKfPfii,@"STO_CUDA_ENTRY STV_DEFAULT"
_Z13convolution2DPKfPfii:
.text._Z13convolution2DPKfPfii:
[----:B------:R-:W-:Y:S01]  /*0000*/  LDC R1, c[0x0][0x37c] ;  /* 0x0000df00ff017b82 */ /* 0x000fe20000000800 */
[----:B------:R-:W0:Y:S01]  /*0010*/  S2R R9, SR_TID.X ;  /* 0x0000000000097919 */ /* 0x000e220000002100 */
[----:B------:R-:W1:Y:S01]  /*0020*/  LDCU.64 UR6, c[0x0][0x390] ;  /* 0x00007200ff0677ac */ /* 0x000e620008000a00 */
[----:B------:R-:W0:Y:S01]  /*0030*/  S2R R2, SR_CTAID.X ;  /* 0x0000000000027919 */ /* 0x000e220000002500 */
[----:B------:R-:W2:Y:S01]  /*0040*/  LDCU.64 UR4, c[0x0][0x358] ;  /* 0x00006b00ff0477ac */ /* 0x000ea20008000a00 */
[----:B------:R-:W3:Y:S01]  /*0050*/  S2R R11, SR_TID.Y ;  /* 0x00000000000b7919 */ /* 0x000ee20000002200 */
[----:B------:R-:W3:Y:S01]  /*0060*/  S2R R0, SR_CTAID.Y ;  /* 0x0000000000007919 */ /* 0x000ee20000002600 */
[----:B0-----:R-:W-:-:S04]  /*0070*/  LEA R2, R2, R9, 0x4 ;  /* 0x0000000902027211 */ /* 0x001fc800078e20ff */
[----:B------:R-:W-:-:S04]  /*0080*/  IADD3 R3, PT, PT, R2, -0x2, RZ ;  /* 0xfffffffe02037810 */ /* 0x000fc80007ffe0ff */
[----:B-1----:R-:W-:Y:S02]  /*0090*/  ISETP.GE.AND P0, PT, R3, UR6, PT ;  /* 0x0000000603007c0c */ /* 0x002fe4000bf06270 */
[----:B---3--:R-:W-:Y:S02]  /*00a0*/  LEA R3, R0, R11, 0x4 ;  /* 0x0000000b00037211 */ /* 0x008fe400078e20ff */
[----:B------:R-:W-:Y:S02]  /*00b0*/  ISETP.LT.OR P0, PT, R2, 0x2, P0 ;  /* 0x000000020200780c */ /* 0x000fe40000701670 */
[C---:B------:R-:W-:Y:S02]  /*00c0*/  IADD3 R0, PT, PT, R3.reuse, -0x2, RZ ;  /* 0xfffffffe03007810 */ /* 0x040fe40007ffe0ff */
[----:B------:R-:W-:-:S04]  /*00d0*/  ISETP.LT.U32.OR P0, PT, R3, 0x2, P0 ;  /* 0x000000020300780c */ /* 0x000fc80000701470 */
[----:B------:R-:W-:-:S13]  /*00e0*/  ISETP.GE.OR P0, PT, R0, UR7, P0 ;  /* 0x0000000700007c0c */ /* 0x000fda0008706670 */
[----:B------:R-:W0:Y:S01]  /*00f0*/  @!P0 LDC.64 R6, c[0x0][0x380] ;  /* 0x0000e000ff068b82 */ /* 0x000e220000000a00 */
[----:B------:R-:W-:-:S05]  /*0100*/  @!P0 IMAD R5, R0, UR6, RZ ;  /* 0x0000000600058c24 */ /* 0x000fca000f8e02ff */
[----:B------:R-:W-:-:S04]  /*0110*/  @!P0 IADD3 R0, P1, PT, R2, R5, RZ ;  /* 0x0000000502008210 */ /* 0x000fc80007f3e0ff */
[----:B------:R-:W-:Y:S02]  /*0120*/  @!P0 LEA.HI.X.SX32 R5, R5, RZ, 0x1, P1 ;  /* 0x000000ff05058211 */ /* 0x000fe400008f0eff */
[----:B0-----:R-:W-:-:S04]  /*0130*/  @!P0 LEA R6, P1, R0, R6, 0x2 ;  /* 0x0000000600068211 */ /* 0x001fc800078210ff */
[----:B------:R-:W-:-:S06]  /*0140*/  @!P0 LEA.HI.X R7, R0, R7, R5, 0x2, P1 ;  /* 0x0000000700078211 */ /* 0x000fcc00008f1405 */
[----:B--2---:R-:W2:Y:S01]  /*0150*/  @!P0 LDG.E R7, desc[UR4][R6.64+-0x8] ;  /* 0xfffff80406078981 */ /* 0x004ea2000c1e1900 */
[----:B------:R-:W-:Y:S02]  /*0160*/  MOV R0, 0x400 ;  /* 0x0000040000007802 */ /* 0x000fe40000000f00 */
[----:B------:R-:W-:Y:S01]  /*0170*/  IADD3 R4, PT, PT, R9, -0x2, RZ ;  /* 0xfffffffe09047810 */ /* 0x000fe20007ffe0ff */
[----:B------:R-:W0:Y:S01]  /*0180*/  S2R R5, SR_CgaCtaId ;  /* 0x0000000000057919 */ /* 0x000e220000008800 */
[----:B------:R-:W-:Y:S02]  /*0190*/  ISETP.GE.AND P1, PT, R2, UR6, PT ;  /* 0x0000000602007c0c */ /* 0x000fe4000bf26270 */
[----:B------:R-:W-:Y:S02]  /*01a0*/  VIADDMNMX.U32 R4, R11, 0xfffffffe, R4, !PT ;  /* 0xfffffffe0b047846 */ /* 0x000fe40007800004 */
[----:B------:R-:W-:-:S04]  /*01b0*/  ISETP.GE.OR P1, PT, R3, UR7, P1 ;  /* 0x0000000703007c0c */ /* 0x000fc80008f26670 */
[----:B------:R-:W-:Y:S02]  /*01c0*/  ISETP.GT.U32.OR P1, PT, R4, 0xf, P1 ;  /* 0x0000000f0400780c */ /* 0x000fe40000f24470 */
[----:B0-----:R-:W-:-:S05]  /*01d0*/  LEA R0, R5, R0, 0x18 ;  /* 0x0000000005007211 */ /* 0x001fca00078ec0ff */
[----:B------:R-:W-:-:S05]  /*01e0*/  IMAD R0, R11, 0x50, R0 ;  /* 0x000000500b007824 */ /* 0x000fca00078e0200 */
[----:B------:R-:W-:-:S05]  /*01f0*/  LEA R4, R9, R0, 0x2 ;  /* 0x0000000009047211 */ /* 0x000fca00078e10ff */
[----:B--2---:R0:W-:Y:S04]  /*0200*/  @!P0 STS [R4], R7 ;  /* 0x0000000704008388 */ /* 0x0041e80000000800 */
[----:B------:R0:W-:Y:S01]  /*0210*/  @P0 STS [R4], RZ ;  /* 0x000000ff04000388 */ /* 0x0001e20000000800 */
[----:B------:R-:W-:Y:S06]  /*0220*/  BAR.SYNC.DEFER_BLOCKING 0x0 ;  /* 0x0000000000007b1d */ /* 0x000fec0000010000 */
[----:B------:R-:W-:Y:S05]  /*0230*/  @P1 EXIT ;  /* 0x000000000000194d */ /* 0x000fea0003800000 */
[----:B------:R-:W1:Y:S01]  /*0240*/  LDS R0, [R4+-0xa8] ;  /* 0xffff580004007984 */ /* 0x000e620000000800 */
[----:B------:R-:W1:Y:S01]  /*0250*/  LDCU.128 UR8, c[0x3][URZ] ;  /* 0x00c00000ff0877ac */ /* 0x000e620008000c00 */
[----:B------:R-:W-:Y:S02]  /*0260*/  IMAD R3, R3, UR6, R2 ;  /* 0x0000000603037c24 */ /* 0x000fe4000f8e0202 */
[----:B0-----:R-:W0:Y:S01]  /*0270*/  LDS R7, [R4+-0xa4] ;  /* 0xffff5c0004077984 */ /* 0x001e220000000800 */
[----:B------:R-:W2:Y:S03]  /*0280*/  LDCU.128 UR12, c[0x3][0x10] ;  /* 0x00c00200ff0c77ac */ /* 0x000ea60008000c00 */
[----:B------:R-:W3:Y:S01]  /*0290*/  LDS R8, [R4+-0xa0] ;  /* 0xffff600004087984 */ /* 0x000ee20000000800 */
[----:B------:R-:W4:Y:S03]  /*02a0*/  LDCU UR7, c[0x3][0x60] ;  /* 0x00c00c00ff0777ac */ /* 0x000f260008000800 */
[----:B------:R-:W5:Y:S04]  /*02b0*/  LDS R9, [R4+-0x9c] ;  /* 0xffff640004097984 */ /* 0x000f680000000800 */
[----:B------:R-:W2:Y:S04]  /*02c0*/  LDS R10, [R4+-0x98] ;  /* 0xffff6800040a7984 */ /* 0x000ea80000000800 */
[----:B------:R-:W4:Y:S04]  /*02d0*/  LDS R11, [R4+-0x58] ;  /* 0xffffa800040b7984 */ /* 0x000f280000000800 */
[----:B------:R-:W4:Y:S04]  /*02e0*/  LDS R12, [R4+-0x54] ;  /* 0xffffac00040c7984 */ /* 0x000f280000000800 */
[----:B------:R-:W4:Y:S04]  /*02f0*/  LDS R14, [R4+-0x50] ;  /* 0xffffb000040e7984 */ /* 0x000f280000000800 */
[----:B------:R-:W4:Y:S04]  /*0300*/  LDS R16, [R4+-0x4c] ;  /* 0xffffb40004107984 */ /* 0x000f280000000800 */
[----:B------:R-:W4:Y:S01]  /*0310*/  LDS R5, [R4+-0x48] ;  /* 0xffffb80004057984 */ /* 0x000f220000000800 */
[----:B-1----:R-:W-:-:S03]  /*0320*/  FFMA R6, R0, UR8, RZ ;  /* 0x0000000800067c23 */ /* 0x002fc600080000ff */
[----:B------:R-:W-:Y:S01]  /*0330*/  LDS R13, [R4+0x50] ;  /* 0x00005000040d7984 */ /* 0x000fe20000000800 */
[----:B0-----:R-:W-:-:S03]  /*0340*/  FFMA R7, R7, UR9, R6 ;  /* 0x0000000907077c23 */ /* 0x001fc60008000006 */
[----:B------:R-:W0:Y:S01]  /*0350*/  LDS R0, [R4+-0x8] ;  /* 0xfffff80004007984 */ /* 0x000e220000000800 */
[----:B---3--:R-:W-:-:S03]  /*0360*/  FFMA R8, R8, UR10, R7 ;  /* 0x0000000a08087c23 */ /* 0x008fc60008000007 */
[----:B------:R-:W1:Y:S01]  /*0370*/  LDS R6, [R4+-0x4] ;  /* 0xfffffc0004067984 */ /* 0x000e620000000800 */
[----:B-----5:R-:W-:-:S03]  /*0380*/  FFMA R9, R9, UR11, R8 ;  /* 0x0000000b09097c23 */ /* 0x020fc60008000008 */
[----:B------:R-:W3:Y:S01]  /*0390*/  LDS R7, [R4] ;  /* 0x0000000004077984 */ /* 0x000ee20000000800 */
[----:B------:R-:W5:Y:S01]  /*03a0*/  LDCU.128 UR8, c[0x3][0x20] ;  /* 0x00c00400ff0877ac */ /* 0x000f620008000c00 */
[----:B--2---:R-:W-:Y:S02]  /*03b0*/  FFMA R10, R10, UR12, R9 ;  /* 0x0000000c0a0a7c23 */ /* 0x004fe40008000009 */
[----:B------:R-:W2:Y:S02]  /*03c0*/  LDS R8, [R4+0x4] ;  /* 0x0000040004087984 */ /* 0x000ea40000000800 */
[----:B----4-:R-:W-:Y:S02]  /*03d0*/  FFMA R11, R11, UR13, R10 ;  /* 0x0000000d0b0b7c23 */ /* 0x010fe4000800000a */
[----:B------:R-:W4:Y:S02]  /*03e0*/  LDS R9, [R4+0x8] ;  /* 0x0000080004097984 */ /* 0x000f240000000800 */
[----:B------:R-:W-:-:S02]  /*03f0*/  FFMA R11, R12, UR14, R11 ;  /* 0x0000000e0c0b7c23 */ /* 0x000fc4000800000b */
[----:B------:R-:W4:Y:S02]  /*0400*/  LDS R10, [R4+0x48] ;  /* 0x00004800040a7984 */ /* 0x000f240000000800 */
[----:B------:R-:W-:Y:S02]  /*0410*/  FFMA R11, R14, UR15, R11 ;  /* 0x0000000f0e0b7c23 */ /* 0x000fe4000800000b */
[----:B------:R-:W4:Y:S01]  /*0420*/  LDS R12, [R4+0x4c] ;  /* 0x00004c00040c7984 */ /* 0x000f220000000800 */
[----:B------:R-:W3:Y:S01]  /*0430*/  LDCU.128 UR12, c[0x3][0x30] ;  /* 0x00c00600ff0c77ac */ /* 0x000ee20008000c00 */
[----:B-----5:R-:W-:Y:S02]  /*0440*/  FFMA R16, R16, UR8, R11 ;  /* 0x0000000810107c23 */ /* 0x020fe4000800000b */
[----:B------:R-:W-:Y:S02]  /*0450*/  LDS R17, [R4+0xa0] ;  /* 0x0000a00004117984 */ /* 0x000fe40000000800 */
[----:B------:R-:W-:-:S02]  /*0460*/  FFMA R15, R5, UR9, R16 ;  /* 0x00000009050f7c23 */ /* 0x000fc40008000010 */
[----:B------:R-:W5:Y:S04]  /*0470*/  LDS R11, [R4+0x54] ;  /* 0x00005400040b7984 */ /* 0x000f680000000800 */
[----:B------:R-:W5:Y:S01]  /*0480*/  LDS R5, [R4+0x58] ;  /* 0x0000580004057984 */ /* 0x000f620000000800 */
[----:B0-----:R-:W-:-:S03]  /*0490*/  FFMA R15, R0, UR10, R15 ;  /* 0x0000000a000f7c23 */ /* 0x001fc6000800000f */
[----:B------:R-:W-:Y:S01]  /*04a0*/  LDS R19, [R4+0xa4] ;  /* 0x0000a40004137984 */ /* 0x000fe20000000800 */
[----:B-1----:R-:W-:-:S03]  /*04b0*/  FFMA R6, R6, UR11, R15 ;  /* 0x0000000b06067c23 */ /* 0x002fc6000800000f */
[----:B------:R-:W0:Y:S01]  /*04c0*/  LDS R0, [R4+0x98] ;  /* 0x0000980004007984 */ /* 0x000e220000000800 */
[----:B------:R-:W1:Y:S01]  /*04d0*/  LDCU.128 UR8, c[0x3][0x40] ;  /* 0x00c00800ff0877ac */ /* 0x000e620008000c00 */
[----:B---3--:R-:W-:Y:S02]  /*04e0*/  FFMA R7, R7, UR12, R6 ;  /* 0x0000000c07077c23 */ /* 0x008fe40008000006 */
[----:B------:R-:W3:Y:S02]  /*04f0*/  LDS R15, [R4+0x9c] ;  /* 0x00009c00040f7984 */ /* 0x000ee40000000800 */
[----:B--2---:R-:W-:Y:S02]  /*0500*/  FFMA R8, R8, UR13, R7 ;  /* 0x0000000d08087c23 */ /* 0x004fe40008000007 */
[----:B------:R-:W2:Y:S01]  /*0510*/  LDS R21, [R4+0xa8] ;  /* 0x0000a80004157984 */ /* 0x000ea20000000800 */
[----:B------:R-:W0:Y:S01]  /*0520*/  LDC.64 R6, c[0x0][0x388] ;  /* 0x0000e200ff067b82 */ /* 0x000e220000000a00 */
[----:B----4-:R-:W-:-:S04]  /*0530*/  FFMA R9, R9, UR14, R8 ;  /* 0x0000000e09097c23 */ /* 0x010fc80008000008 */
[----:B------:R-:W-:Y:S01]  /*0540*/  FFMA R9, R10, UR15, R9 ;  /* 0x0000000f0a097c23 */ /* 0x000fe20008000009 */
[----:B------:R-:W4:Y:S03]  /*0550*/  LDCU.128 UR12, c[0x3][0x50] ;  /* 0x00c00a00ff0c77ac */ /* 0x000f260008000c00 */
[----:B-1----:R-:W-:-:S04]  /*0560*/  FFMA R12, R12, UR8, R9 ;  /* 0x000000080c0c7c23 */ /* 0x002fc80008000009 */
[----:B------:R-:W-:-:S04]  /*0570*/  FFMA R12, R13, UR9, R12 ;  /* 0x000000090d0c7c23 */ /* 0x000fc8000800000c */
[----:B-----5:R-:W-:-:S04]  /*0580*/  FFMA R12, R11, UR10, R12 ;  /* 0x0000000a0b0c7c23 */ /* 0x020fc8000800000c */
[----:B------:R-:W-:Y:S01]  /*0590*/  FFMA R5, R5, UR11, R12 ;  /* 0x0000000b05057c23 */ /* 0x000fe2000800000c */
[----:B0-----:R-:W-:-:S04]  /*05a0*/  IMAD.WIDE R6, R3, 0x4, R6 ;  /* 0x0000000403067825 */ /* 0x001fc800078e0206 */
[----:B----4-:R-:W-:-:S04]  /*05b0*/  FFMA R0, R0, UR12, R5 ;  /* 0x0000000c00007c23 */ /* 0x010fc80008000005 */
[----:B---3--:R-:W-:-:S04]  /*05c0*/  FFMA R0, R15, UR13, R0 ;  /* 0x0000000d0f007c23 */ /* 0x008fc80008000000 */
[----:B------:R-:W-:-:S04]  /*05d0*/  FFMA R0, R17, UR14, R0 ;  /* 0x0000000e11007c23 */ /* 0x000fc80008000000 */
[----:B------:R-:W-:-:S04]  /*05e0*/  FFMA R0, R19, UR15, R0 ;  /* 0x0000000f13007c23 */ /* 0x000fc80008000000 */
[----:B--2---:R-:W-:-:S05]  /*05f0*/  FFMA R21, R21, UR7, R0 ;  /* 0x0000000715157c23 */ /* 0x004fca0008000000 */
[----:B------:R-:W-:Y:S01]  /*0600*/  STG.E desc[UR4][R6.64], R21 ;  /* 0x0000001506007986 */ /* 0x000fe2000c101904 */
[----:B------:R-:W-:Y:S05]  /*0610*/  EXIT ;  /* 0x000000000000794d */ /* 0x000fea0003800000 */
.L_x_0:
[----:B------:R-:W-:-:S00]  /*0620*/  BRA `(.L_x_0) ;  /* 0xfffffffc00fc7947 */ /* 0x000fc0000383ffff */
[----:B------:R-:W-:-:S00]  /*0630*/  NOP ;  /* 0x0000000000007918 */ /* 0x000fc00000000000 */
        /* <DEDUP_REMOVED lines=12> */
.L_x_37:


//--------------------- .text._Z17elementWiseSharedPKfS0_Pfi --------------------------
	.section	.text._Z17elementWiseSharedPKfS0_Pfi,"ax",@progbits
	.align	128
        .global         _Z17elementWiseSharedPKfS0_Pfi
        .type           _Z17elementWiseSharedPKfS0_Pfi,@function
        .size           _Z17elementWiseSharedPKfS0_Pfi,(.L_x_38 - _Z17elementWiseSharedPKfS0_Pfi)
        .other          _Z17elementWiseSharedPKfS0_Pfi,@"STO_CUDA_ENTRY STV_DEFAULT"
_Z17elementWiseSharedPKfS0_Pfi:
.text._Z17elementWiseSharedPKfS0_Pfi:
[----:B------:R-:W-:Y:S01]  /*0000*/  LDC R1, c[0x0][0x37c] ;  /* 0x0000df00ff017b82 */ /* 0x000fe20000000800 */
[----:B------:R-:W0:Y:S01]  /*0010*/  S2R R2, SR_CTAID.Y ;  /* 0x0000000000027919 */ /* 0x000e220000002600 */
[----:B------:R-:W1:Y:S06]  /*0020*/  LDCU UR10, c[0x0][0x398] ;  /* 0x00007300ff0a77ac */ /* 0x000e6c0008000800 */
[----:B------:R-:W2:Y:S01]  /*0030*/  LDC.64 R4, c[0x0][0x380] ;  /* 0x0000e000ff047b82 */ /* 0x000ea20000000a00 */
[----:B------:R-:W0:Y:S01]  /*0040*/  S2R R11, SR_TID.Y ;  /* 0x00000000000b7919 */ /* 0x000e220000002200 */
[----:B------:R-:W3:Y:S01]  /*0050*/  LDCU.64 UR8, c[0x0][0x358] ;  /* 0x00006b00ff0877ac */ /* 0x000ee20008000a00 */
[----:B------:R-:W4:Y:S05]  /*0060*/  S2R R3, SR_CTAID.X ;  /* 0x0000000000037919 */ /* 0x000f2a0000002500 */
[----:B------:R-:W5:Y:S01]  /*0070*/  LDC.64 R6, c[0x0][0x388] ;  /* 0x0000e200ff067b82 */ /* 0x000f620000000a00 */
[----:B------:R-:W4:Y:S01]  /*0080*/  S2R R10, SR_TID.X ;  /* 0x00000000000a7919 */ /* 0x000f220000002100 */
[----:B0-----:R-:W-:-:S02]  /*0090*/  IMAD R2, R2, 0x10, R11 ;  /* 0x0000001002027824 */ /* 0x001fc400078e020b */
[----:B----4-:R-:W-:-:S05]  /*00a0*/  IMAD R3, R3, 0x10, R10 ;  /* 0x0000001003037824 */ /* 0x010fca00078e020a */
[----:B------:R-:W-:-:S04]  /*00b0*/  VIMNMX R8, PT, PT, R2, R3, !PT ;  /* 0x0000000302087248 */ /* 0x000fc80007fe0100 */
[----:B-1----:R-:W-:-:S13]  /*00c0*/  ISETP.GE.AND P0, PT, R8, UR10, PT ;  /* 0x0000000a08007c0c */ /* 0x002fda000bf06270 */
[----:B------:R-:W-:-:S04]  /*00d0*/  @!P0 IMAD R9, R2, UR10, R3 ;  /* 0x0000000a02098c24 */ /* 0x000fc8000f8e0203 */
[----:B--2---:R-:W-:-:S04]  /*00e0*/  @!P0 IMAD.WIDE R4, R9, 0x4, R4 ;  /* 0x0000000409048825 */ /* 0x004fc800078e0204 */
[----:B-----5:R-:W-:Y:S02]  /*00f0*/  @!P0 IMAD.WIDE R6, R9, 0x4, R6 ;  /* 0x0000000409068825 */ /* 0x020fe400078e0206 */
[----:B---3--:R-:W2:Y:S04]  /*0100*/  @!P0 LDG.E R5, desc[UR8][R4.64] ;  /* 0x0000000804058981 */ /* 0x008ea8000c1e1900 */
[----:B------:R-:W3:Y:S01]  /*0110*/  @!P0 LDG.E R7, desc[UR8][R6.64] ;  /* 0x0000000806078981 */ /* 0x000ee2000c1e1900 */
[----:B------:R-:W0:Y:S01]  /*0120*/  S2UR UR6, SR_CgaCtaId ;  /* 0x00000000000679c3 */ /* 0x000e220000008800 */
[----:B------:R-:W-:Y:S01]  /*0130*/  UMOV UR4, 0x400 ;  /* 0x0000040000047882 */ /* 0x000fe20000000000 */
[----:B------:R-:W-:Y:S01]  /*0140*/  ISETP.GE.AND P1, PT, R8, UR10, PT ;  /* 0x0000000a08007c0c */ /* 0x000fe2000bf26270 */
[----:B------:R-:W-:-:S02]  /*0150*/  UIADD3 UR5, UPT, UPT, UR4, 0x400, URZ ;  /* 0x0000040004057890 */ /* 0x000fc4000fffe0ff */
[----:B0-----:R-:W-:Y:S02]  /*0160*/  ULEA UR4, UR6, UR4, 0x18 ;  /* 0x0000000406047291 */ /* 0x001fe4000f8ec0ff */
[----:B------:R-:W-:-:S04]  /*0170*/  ULEA UR5, UR6, UR5, 0x18 ;  /* 0x0000000506057291 */ /* 0x000fc8000f8ec0ff */
[C---:B------:R-:W-:Y:S02]  /*0180*/  LEA R0, R11.reuse, UR4, 0x6 ;  /* 0x000000040b007c11 */ /* 0x040fe4000f8e30ff */
[----:B------:R-:W-:-:S03]  /*0190*/  LEA R9, R11, UR5, 0x6 ;  /* 0x000000050b097c11 */ /* 0x000fc6000f8e30ff */
[C---:B------:R-:W-:Y:S02]  /*01a0*/  IMAD R8, R10.reuse, 0x4, R0 ;  /* 0x000000040a087824 */ /* 0x040fe400078e0200 */
[----:B------:R-:W-:-:S03]  /*01b0*/  IMAD R0, R10, 0x4, R9 ;  /* 0x000000040a007824 */ /* 0x000fc600078e0209 */
[----:B--2---:R0:W-:Y:S04]  /*01c0*/  @!P0 STS [R8], R5 ;  /* 0x0000000508008388 */ /* 0x0041e80000000800 */
[----:B---3--:R0:W-:Y:S01]  /*01d0*/  @!P0 STS [R0], R7 ;  /* 0x0000000700008388 */ /* 0x0081e20000000800 */
[----:B------:R-:W-:Y:S06]  /*01e0*/  BAR.SYNC.DEFER_BLOCKING 0x0 ;  /* 0x0000000000007b1d */ /* 0x000fec0000010000 */
[----:B------:R-:W-:Y:S05]  /*01f0*/  @P1 EXIT ;  /* 0x000000000000194d */ /* 0x000fea0003800000 */
[----:B0-----:R-:W0:Y:S01]  /*0200*/  LDS R5, [R8] ;  /* 0x0000000008057984 */ /* 0x001e220000000800 */
[----:B------:R-:W-:Y:S01]  /*0210*/  BSSY.RECONVERGENT B0, `(.L_x_1) ;  /* 0x0000069000007945 */ /* 0x000fe20003800200 */
[C---:B0-----:R-:W-:Y:S01]  /*0220*/  FMUL R4, R5.reuse, 0.63661974668502807617 ;  /* 0x3f22f98305047820 */ /* 0x041fe20000400000 */
[----:B------:R-:W-:-:S03]  /*0230*/  FSETP.GE.AND P0, PT, |R5|, 105615, PT ;  /* 0x47ce47800500780b */ /* 0x000fc60003f06200 */
[----:B------:R-:W0:Y:S02]  /*0240*/  F2I.NTZ R10, R4 ;  /* 0x00000004000a7305 */ /* 0x000e240000203100 */
[----:B0-----:R-:W-:-:S05]  /*0250*/  I2FP.F32.S32 R6, R10 ;  /* 0x0000000a00067245 */ /* 0x001fca0000201400 */
[----:B------:R-:W-:-:S04]  /*0260*/  FFMA R7, R6, -1.5707962512969970703, R5 ;  /* 0xbfc90fda06077823 */ /* 0x000fc80000000005 */
[----:B------:R-:W-:-:S04]  /*0270*/  FFMA R7, R6, -7.5497894158615963534e-08, R7 ;  /* 0xb3a2216806077823 */ /* 0x000fc80000000007 */
[----:B------:R-:W-:Y:S01]  /*0280*/  FFMA R9, R6, -5.3903029534742383927e-15, R7 ;  /* 0xa7c234c506097823 */ /* 0x000fe20000000007 */
[----:B------:R-:W-:Y:S06]  /*0290*/  @!P0 BRA `(.L_x_2) ;  /* 0x0000000400808947 */ /* 0x000fec0003800000 */
[----:B------:R-:W-:-:S13]  /*02a0*/  FSETP.NEU.AND P0, PT, |R5|, +INF , PT ;  /* 0x7f8000000500780b */ /* 0x000fda0003f0d200 */
[----:B------:R-:W-:Y:S01]  /*02b0*/  @!P0 FMUL R9, RZ, R5 ;  /* 0x00000005ff098220 */ /* 0x000fe20000400000 */
[----:B------:R-:W-:Y:S01]  /*02c0*/  @!P0 IMAD.MOV.U32 R10, RZ, RZ, RZ ;  /* 0x000000ffff0a8224 */ /* 0x000fe200078e00ff */
[----:B------:R-:W-:Y:S06]  /*02d0*/  @!P0 BRA `(.L_x_2) ;  /* 0x0000000400708947 */ /* 0x000fec0003800000 */
[----:B------:R-:W-:Y:S02]  /*02e0*/  IMAD.SHL.U32 R4, R5, 0x100, RZ ;  /* 0x0000010005047824 */ /* 0x000fe400078e00ff */
[----:B------:R-:W-:Y:S02]  /*02f0*/  HFMA2 R6, -RZ, RZ, 0, 0 ;  /* 0x00000000ff067431 */ /* 0x000fe400000001ff */
[----:B------:R-:W-:Y:S01]  /*0300*/  IMAD.MOV.U32 R17, RZ, RZ, RZ ;  /* 0x000000ffff117224 */ /* 0x000fe200078e00ff */
[----:B------:R-:W0:Y:S01]  /*0310*/  LDCU.64 UR6, c[0x4][URZ] ;  /* 0x01000000ff0677ac */ /* 0x000e220008000a00 */
[----:B------:R-:W-:Y:S01]  /*0320*/  LOP3.LUT R7, R4, 0x80000000, RZ, 0xfc, !PT ;  /* 0x8000000004077812 */ /* 0x000fe200078efcff */
[----:B------:R-:W-:Y:S01]  /*0330*/  UMOV UR5, URZ ;  /* 0x000000ff00057c82 */ /* 0x000fe20008000000 */
[----:B------:R-:W-:-:S05]  /*0340*/  UMOV UR4, URZ ;  /* 0x000000ff00047c82 */ /* 0x000fca0008000000 */
.L_x_3:
[----:B0-----:R-:W-:Y:S02]  /*0350*/  IMAD.U32 R10, RZ, RZ, UR6 ;  /* 0x00000006ff0a7e24 */ /* 0x001fe4000f8e00ff */
[----:B------:R-:W-:-:S05]  /*0360*/  IMAD.U32 R11, RZ, RZ, UR7 ;  /* 0x00000007ff0b7e24 */ /* 0x000fca000f8e00ff */
[----:B------:R-:W2:Y:S01]  /*0370*/  LDG.E.CONSTANT R8, desc[UR8][R10.64] ;  /* 0x000000080a087981 */ /* 0x000ea2000c1e9900 */
[----:B------:R-:W-:Y:S01]  /*0380*/  UIADD3 UR4, UPT, UPT, UR4, 0x1, URZ ;  /* 0x0000000104047890 */ /* 0x000fe2000fffe0ff */
[C---:B------:R-:W-:Y:S01]  /*0390*/  ISETP.EQ.AND P0, PT, R17.reuse, RZ, PT ;  /* 0x000000ff1100720c */ /* 0x040fe20003f02270 */
[----:B------:R-:W-:Y:S01]  /*03a0*/  UIADD3 UR6, UP1, UPT, UR6, 0x4, URZ ;  /* 0x0000000406067890 */ /* 0x000fe2000ff3e0ff */
[C---:B------:R-:W-:Y:S01]  /*03b0*/  ISETP.EQ.AND P1, PT, R17.reuse, 0x4, PT ;  /* 0x000000041100780c */ /* 0x040fe20003f22270 */
[----:B------:R-:W-:Y:S01]  /*03c0*/  UISETP.NE.AND UP0, UPT, UR4, 0x6, UPT ;  /* 0x000000060400788c */ /* 0x000fe2000bf05270 */
[C---:B------:R-:W-:Y:S01]  /*03d0*/  ISETP.EQ.AND P2, PT, R17.reuse, 0x8, PT ;  /* 0x000000081100780c */ /* 0x040fe20003f42270 */
[----:B------:R-:W-:Y:S01]  /*03e0*/  UIADD3.X UR7, UPT, UPT, URZ, UR7, URZ, UP1, !UPT ;  /* 0x00000007ff077290 */ /* 0x000fe20008ffe4ff */
[C---:B------:R-:W-:Y:S02]  /*03f0*/  ISETP.EQ.AND P3, PT, R17.reuse, 0xc, PT ;  /* 0x0000000c1100780c */ /* 0x040fe40003f62270 */
[----:B------:R-:W-:-:S02]  /*0400*/  ISETP.EQ.AND P4, PT, R17, 0x10, PT ;  /* 0x000000101100780c */ /* 0x000fc40003f82270 */
[C---:B------:R-:W-:Y:S01]  /*0410*/  ISETP.EQ.AND P5, PT, R17.reuse, 0x14, PT ;  /* 0x000000141100780c */ /* 0x040fe20003fa2270 */
[----:B------:R-:W-:Y:S02]  /*0420*/  VIADD R17, R17, 0x4 ;  /* 0x0000000411117836 */ /* 0x000fe40000000000 */
[----:B--2---:R-:W-:-:S03]  /*0430*/  IMAD.WIDE.U32 R8, R8, R7, RZ ;  /* 0x0000000708087225 */ /* 0x004fc600078e00ff */
[----:B------:R-:W-:-:S04]  /*0440*/  IADD3 R8, P6, PT, R8, R6, RZ ;  /* 0x0000000608087210 */ /* 0x000fc80007fde0ff */
[----:B------:R-:W-:Y:S01]  /*0450*/  IADD3.X R6, PT, PT, R9, UR5, RZ, P6, !PT ;  /* 0x0000000509067c10 */ /* 0x000fe2000b7fe4ff */
[--C-:B------:R-:W-:Y:S01]  /*0460*/  @P0 IMAD.MOV.U32 R4, RZ, RZ, R8.reuse ;  /* 0x000000ffff040224 */ /* 0x100fe200078e0008 */
[----:B------:R-:W-:Y:S01]  /*0470*/  @P2 MOV R14, R8 ;  /* 0x00000008000e2202 */ /* 0x000fe20000000f00 */
[--C-:B------:R-:W-:Y:S02]  /*0480*/  @P1 IMAD.MOV.U32 R13, RZ, RZ, R8.reuse ;  /* 0x000000ffff0d1224 */ /* 0x100fe400078e0008 */
[--C-:B------:R-:W-:Y:S02]  /*0490*/  @P3 IMAD.MOV.U32 R15, RZ, RZ, R8.reuse ;  /* 0x000000ffff0f3224 */ /* 0x100fe400078e0008 */
[--C-:B------:R-:W-:Y:S02]  /*04a0*/  @P4 IMAD.MOV.U32 R16, RZ, RZ, R8.reuse ;  /* 0x000000ffff104224 */ /* 0x100fe400078e0008 */
[----:B------:R-:W-:Y:S01]  /*04b0*/  @P5 IMAD.MOV.U32 R12, RZ, RZ, R8 ;  /* 0x000000ffff0c5224 */ /* 0x000fe200078e0008 */
[----:B------:R-:W-:Y:S06]  /*04c0*/  BRA.U UP0, `(.L_x_3) ;  /* 0xfffffffd00a07547 */ /* 0x000fec000b83ffff */
[----:B------:R-:W-:Y:S01]  /*04d0*/  SHF.R.U32.HI R7, RZ, 0x17, R5 ;  /* 0x00000017ff077819 */ /* 0x000fe20000011605 */
[----:B------:R-:W-:Y:S03]  /*04e0*/  BSSY.RECONVERGENT B1, `(.L_x_4) ;  /* 0x0000029000017945 */ /* 0x000fe60003800200 */
[C---:B------:R-:W-:Y:S02]  /*04f0*/  LOP3.LUT R8, R7.reuse, 0xe0, RZ, 0xc0, !PT ;  /* 0x000000e007087812 */ /* 0x040fe400078ec0ff */
[----:B------:R-:W-:-:S03]  /*0500*/  LOP3.LUT P6, RZ, R7, 0x1f, RZ, 0xc0, !PT ;  /* 0x0000001f07ff7812 */ /* 0x000fc600078cc0ff */
[----:B------:R-:W-:-:S05]  /*0510*/  VIADD R8, R8, 0xffffff80 ;  /* 0xffffff8008087836 */ /* 0x000fca0000000000 */
[----:B------:R-:W-:-:S04]  /*0520*/  SHF.R.U32.HI R8, RZ, 0x5, R8 ;  /* 0x00000005ff087819 */ /* 0x000fc80000011608 */
[----:B------:R-:W-:-:S04]  /*0530*/  LEA R11, -R8, RZ, 0x2 ;  /* 0x000000ff080b7211 */ /* 0x000fc800078e11ff */
[C---:B------:R-:W-:Y:S02]  /*0540*/  ISETP.EQ.AND P3, PT, R11.reuse, -0x18, PT ;  /* 0xffffffe80b00780c */ /* 0x040fe40003f62270 */
[C---:B------:R-:W-:Y:S02]  /*0550*/  ISETP.EQ.AND P4, PT, R11.reuse, -0x14, PT ;  /* 0xffffffec0b00780c */ /* 0x040fe40003f82270 */
[C---:B------:R-:W-:Y:S02]  /*0560*/  ISETP.EQ.AND P2, PT, R11.reuse, -0x10, PT ;  /* 0xfffffff00b00780c */ /* 0x040fe40003f42270 */
[C---:B------:R-:W-:Y:S02]  /*0570*/  ISETP.EQ.AND P1, PT, R11.reuse, -0xc, PT ;  /* 0xfffffff40b00780c */ /* 0x040fe40003f22270 */
[C---:B------:R-:W-:Y:S02]  /*0580*/  ISETP.EQ.AND P0, PT, R11.reuse, -0x8, PT ;  /* 0xfffffff80b00780c */ /* 0x040fe40003f02270 */
[----:B------:R-:W-:-:S03]  /*0590*/  ISETP.EQ.AND P5, PT, R11, RZ, PT ;  /* 0x000000ff0b00720c */ /* 0x000fc60003fa2270 */
[--C-:B------:R-:W-:Y:S01]  /*05a0*/  @P3 IMAD.MOV.U32 R8, RZ, RZ, R4.reuse ;  /* 0x000000ffff083224 */ /* 0x100fe200078e0004 */
[C---:B------:R-:W-:Y:S01]  /*05b0*/  ISETP.EQ.AND P3, PT, R11.reuse, -0x4, PT ;  /* 0xfffffffc0b00780c */ /* 0x040fe20003f62270 */
[----:B------:R-:W-:Y:S02]  /*05c0*/  @P4 IMAD.MOV.U32 R9, RZ, RZ, R4 ;  /* 0x000000ffff094224 */ /* 0x000fe400078e0004 */
[----:B------:R-:W-:Y:S01]  /*05d0*/  @P4 IMAD.MOV.U32 R8, RZ, RZ, R13 ;  /* 0x000000ffff084224 */ /* 0x000fe200078e000d */
[----:B------:R-:W-:Y:S01]  /*05e0*/  ISETP.EQ.AND P4, PT, R11, 0x4, PT ;  /* 0x000000040b00780c */ /* 0x000fe20003f82270 */
[----:B------:R-:W-:Y:S02]  /*05f0*/  @P2 IMAD.MOV.U32 R8, RZ, RZ, R14 ;  /* 0x000000ffff082224 */ /* 0x000fe400078e000e */
[----:B------:R-:W-:Y:S02]  /*0600*/  @P1 IMAD.MOV.U32 R8, RZ, RZ, R15 ;  /* 0x000000ffff081224 */ /* 0x000fe400078e000f */
[----:B------:R-:W-:-:S02]  /*0610*/  @P0 IMAD.MOV.U32 R8, RZ, RZ, R16 ;  /* 0x000000ffff080224 */ /* 0x000fc400078e0010 */
[----:B------:R-:W-:Y:S01]  /*0620*/  @P2 IMAD.MOV.U32 R9, RZ, RZ, R13 ;  /* 0x000000ffff092224 */ /* 0x000fe200078e000d */
[----:B------:R-:W-:Y:S01]  /*0630*/  @P1 MOV R9, R14 ;  /* 0x0000000e00091202 */ /* 0x000fe20000000f00 */
[----:B------:R-:W-:Y:S02]  /*0640*/  @P3 IMAD.MOV.U32 R8, RZ, RZ, R12 ;  /* 0x000000ffff083224 */ /* 0x000fe400078e000c */
[----:B------:R-:W-:Y:S02]  /*0650*/  @P5 IMAD.MOV.U32 R8, RZ, RZ, R6 ;  /* 0x000000ffff085224 */ /* 0x000fe400078e0006 */
[----:B------:R-:W-:Y:S02]  /*0660*/  @P0 IMAD.MOV.U32 R9, RZ, RZ, R15 ;  /* 0x000000ffff090224 */ /* 0x000fe400078e000f */
[----:B------:R-:W-:Y:S01]  /*0670*/  @P3 IMAD.MOV.U32 R9, RZ, RZ, R16 ;  /* 0x000000ffff093224 */ /* 0x000fe200078e0010 */
[----:B------:R-:W-:Y:S01]  /*0680*/  @P5 MOV R9, R12 ;  /* 0x0000000c00095202 */ /* 0x000fe20000000f00 */
[----:B------:R-:W-:-:S02]  /*0690*/  @P4 IMAD.MOV.U32 R9, RZ, RZ, R6 ;  /* 0x000000ffff094224 */ /* 0x000fc400078e0006 */
[----:B------:R-:W-:Y:S01]  /*06a0*/  IMAD.MOV.U32 R10, RZ, RZ, R8 ;  /* 0x000000ffff0a7224 */ /* 0x000fe200078e0008 */
[----:B------:R-:W-:Y:S06]  /*06b0*/  @!P6 BRA `(.L_x_5) ;  /* 0x00000000002ce947 */ /* 0x000fec0003800000 */
[----:B------:R-:W-:Y:S01]  /*06c0*/  @P2 IMAD.MOV.U32 R8, RZ, RZ, R4 ;  /* 0x000000ffff082224 */ /* 0x000fe200078e0004 */
[----:B------:R-:W-:Y:S01]  /*06d0*/  LOP3.LUT R7, R7, 0x1f, RZ, 0xc0, !PT ;  /* 0x0000001f07077812 */ /* 0x000fe200078ec0ff */
[----:B------:R-:W-:Y:S01]  /*06e0*/  @P1 IMAD.MOV.U32 R8, RZ, RZ, R13 ;  /* 0x000000ffff081224 */ /* 0x000fe200078e000d */
[----:B------:R-:W-:Y:S01]  /*06f0*/  @P0 MOV R8, R14 ;  /* 0x0000000e00080202 */ /* 0x000fe20000000f00 */
[----:B------:R-:W-:Y:S01]  /*0700*/  @P3 IMAD.MOV.U32 R8, RZ, RZ, R15 ;  /* 0x000000ffff083224 */ /* 0x000fe200078e000f */
[----:B------:R-:W-:Y:S01]  /*0710*/  ISETP.EQ.AND P0, PT, R11, 0x8, PT ;  /* 0x000000080b00780c */ /* 0x000fe20003f02270 */
[----:B------:R-:W-:Y:S01]  /*0720*/  @P5 IMAD.MOV.U32 R8, RZ, RZ, R16 ;  /* 0x000000ffff085224 */ /* 0x000fe200078e0010 */
[----:B------:R-:W-:Y:S01]  /*0730*/  SHF.L.W.U32.HI R10, R9, R7, R10 ;  /* 0x00000007090a7219 */ /* 0x000fe20000010e0a */
[----:B------:R-:W-:-:S10]  /*0740*/  @P4 IMAD.MOV.U32 R8, RZ, RZ, R12 ;  /* 0x000000ffff084224 */ /* 0x000fd400078e000c */
[----:B------:R-:W-:-:S05]  /*0750*/  @P0 IMAD.MOV.U32 R8, RZ, RZ, R6 ;  /* 0x000000ffff080224 */ /* 0x000fca00078e0006 */
[----:B------:R-:W-:-:S07]  /*0760*/  SHF.L.W.U32.HI R9, R8, R7, R9 ;  /* 0x0000000708097219 */ /* 0x000fce0000010e09 */
.L_x_5:
[----:B------:R-:W-:Y:S05]  /*0770*/  BSYNC.RECONVERGENT B1 ;  /* 0x0000000000017941 */ /* 0x000fea0003800200 */
.L_x_4:
[C---:B------:R-:W-:Y:S01]  /*0780*/  SHF.L.W.U32.HI R11, R9.reuse, 0x2, R10 ;  /* 0x00000002090b7819 */ /* 0x040fe20000010e0a */
[----:B------:R-:W-:Y:S01]  /*0790*/  IMAD.SHL.U32 R9, R9, 0x4, RZ ;  /* 0x0000000409097824 */ /* 0x000fe200078e00ff */
[----:B------:R-:W-:Y:S01]  /*07a0*/  UMOV UR4, 0x54442d19 ;  /* 0x54442d1900047882 */ /* 0x000fe20000000000 */
[----:B------:R-:W-:Y:S01]  /*07b0*/  UMOV UR5, 0x3bf921fb ;  /* 0x3bf921fb00057882 */ /* 0x000fe20000000000 */
[----:B------:R-:W-:Y:S02]  /*07c0*/  SHF.R.S32.HI R6, RZ, 0x1f, R11 ;  /* 0x0000001fff067819 */ /* 0x000fe4000001140b */
[----:B------:R-:W-:Y:S02]  /*07d0*/  ISETP.GE.AND P0, PT, R5, RZ, PT ;  /* 0x000000ff0500720c */ /* 0x000fe40003f06270 */
[C---:B------:R-:W-:Y:S02]  /*07e0*/  LOP3.LUT R8, R6.reuse, R9, RZ, 0x3c, !PT ;  /* 0x0000000906087212 */ /* 0x040fe400078e3cff */
[----:B------:R-:W-:-:S02]  /*07f0*/  LOP3.LUT R9, R6, R11, RZ, 0x3c, !PT ;  /* 0x0000000b06097212 */ /* 0x000fc400078e3cff */
[----:B------:R-:W-:Y:S02]  /*0800*/  SHF.R.U32.HI R10, RZ, 0x1e, R10 ;  /* 0x0000001eff0a7819 */ /* 0x000fe4000001160a */
[----:B------:R-:W0:Y:S01]  /*0810*/  I2F.F64.S64 R6, R8 ;  /* 0x0000000800067312 */ /* 0x000e220000301c00 */
[C---:B------:R-:W-:Y:S02]  /*0820*/  LOP3.LUT R5, R11.reuse, R5, RZ, 0x3c, !PT ;  /* 0x000000050b057212 */ /* 0x040fe400078e3cff */
[----:B------:R-:W-:Y:S02]  /*0830*/  LEA.HI R10, R11, R10, RZ, 0x1 ;  /* 0x0000000a0b0a7211 */ /* 0x000fe400078f08ff */
[----:B------:R-:W-:Y:S02]  /*0840*/  ISETP.GE.AND P1, PT, R5, RZ, PT ;  /* 0x000000ff0500720c */ /* 0x000fe40003f26270 */
[----:B------:R-:W-:-:S05]  /*0850*/  IADD3 R5, PT, PT, -R10, RZ, RZ ;  /* 0x000000ff0a057210 */ /* 0x000fca0007ffe1ff */
[----:B------:R-:W-:Y:S01]  /*0860*/  @!P0 IMAD.MOV.U32 R10, RZ, RZ, R5 ;  /* 0x000000ffff0a8224 */ /* 0x000fe200078e0005 */
[----:B0-----:R-:W-:-:S10]  /*0870*/  DMUL R6, R6, UR4 ;  /* 0x0000000406067c28 */ /* 0x001fd40008000000 */
[----:B------:R-:W0:Y:S02]  /*0880*/  F2F.F32.F64 R6, R6 ;  /* 0x0000000600067310 */ /* 0x000e240000301000 */
[----:B0-----:R-:W-:-:S07]  /*0890*/  FSEL R9, -R6, R6, !P1 ;  /* 0x0000000606097208 */ /* 0x001fce0004800100 */
.L_x_2:
[----:B------:R-:W-:Y:S05]  /*08a0*/  BSYNC.RECONVERGENT B0 ;  /* 0x0000000000007941 */ /* 0x000fea0003800200 */
.L_x_1:
[----:B------:R0:W1:Y:S01]  /*08b0*/  LDS R5, [R0] ;  /* 0x0000000000057984 */ /* 0x0000620000000800 */
[C---:B------:R-:W-:Y:S01]  /*08c0*/  LOP3.LUT R11, R10.reuse, 0x1, RZ, 0xc0, !PT ;  /* 0x000000010a0b7812 */ /* 0x040fe200078ec0ff */
[----:B------:R-:W-:Y:S02]  /*08d0*/  IMAD.MOV.U32 R6, RZ, RZ, 0x37cbac00 ;  /* 0x37cbac00ff067424 */ /* 0x000fe400078e00ff */
[----:B------:R-:W-:Y:S01]  /*08e0*/  FMUL R7, R9, R9 ;  /* 0x0000000909077220 */ /* 0x000fe20000400000 */
[----:B------:R-:W-:Y:S01]  /*08f0*/  VIADD R10, R10, 0x1 ;  /* 0x000000010a0a7836 */ /* 0x000fe20000000000 */
[----:B------:R-:W-:Y:S01]  /*0900*/  ISETP.NE.U32.AND P0, PT, R11, 0x1, PT ;  /* 0x000000010b00780c */ /* 0x000fe20003f05070 */
[----:B------:R-:W-:Y:S02]  /*0910*/  IMAD.MOV.U32 R11, RZ, RZ, 0x3c0885e4 ;  /* 0x3c0885e4ff0b7424 */ /* 0x000fe400078e00ff */
[----:B------:R-:W-:Y:S01]  /*0920*/  FFMA R17, R7, R6, -0.0013887860113754868507 ;  /* 0xbab607ed07117423 */ /* 0x000fe20000000006 */
[----:B------:R-:W-:Y:S01]  /*0930*/  BSSY.RECONVERGENT B0, `(.L_x_6) ;  /* 0x0000073000007945 */ /* 0x000fe20003800200 */
[----:B------:R-:W-:-:S02]  /*0940*/  LOP3.LUT P1, RZ, R10, 0x2, RZ, 0xc0, !PT ;  /* 0x000000020aff7812 */ /* 0x000fc4000782c0ff */
[----:B0-----:R-:W-:Y:S01]  /*0950*/  FSEL R0, R11, 0.041666727513074874878, !P0 ;  /* 0x3d2aaabb0b007808 */ /* 0x001fe20004000000 */
[----:B------:R-:W-:Y:S01]  /*0960*/  IMAD.MOV.U32 R11, RZ, RZ, 0x3e2aaaa8 ;  /* 0x3e2aaaa8ff0b7424 */ /* 0x000fe200078e00ff */
[----:B------:R-:W-:-:S04]  /*0970*/  FSEL R18, R17, -0.00019574658654164522886, P0 ;  /* 0xb94d415311127808 */ /* 0x000fc80000000000 */
[----:B------:R-:W-:Y:S01]  /*0980*/  FSEL R10, -R11, -0.4999999701976776123, !P0 ;  /* 0xbeffffff0b0a7808 */ /* 0x000fe20004000100 */
[----:B------:R-:W-:Y:S01]  /*0990*/  FFMA R18, R7, R18, R0 ;  /* 0x0000001207127223 */ /* 0x000fe20000000000 */
[----:B------:R-:W-:-:S03]  /*09a0*/  FSEL R0, R9, 1, !P0 ;  /* 0x3f80000009007808 */ /* 0x000fc60004000000 */
[C---:B------:R-:W-:Y:S02]  /*09b0*/  FFMA R10, R7.reuse, R18, R10 ;  /* 0x00000012070a7223 */ /* 0x040fe4000000000a */
[----:B------:R-:W-:-:S04]  /*09c0*/  FFMA R7, R7, R0, RZ ;  /* 0x0000000007077223 */ /* 0x000fc800000000ff */
[----:B------:R-:W-:-:S04]  /*09d0*/  FFMA R7, R7, R10, R0 ;  /* 0x0000000a07077223 */ /* 0x000fc80000000000 */
[----:B------:R-:W-:Y:S01]  /*09e0*/  @P1 FADD R7, RZ, -R7 ;  /* 0x80000007ff071221 */ /* 0x000fe20000000000 */
[C---:B-1----:R-:W-:Y:S01]  /*09f0*/  FMUL R8, R5.reuse, 0.63661974668502807617 ;  /* 0x3f22f98305087820 */ /* 0x042fe20000400000 */
[----:B------:R-:W-:-:S05]  /*0a00*/  FSETP.GE.AND P0, PT, |R5|, 105615, PT ;  /* 0x47ce47800500780b */ /* 0x000fca0003f06200 */
        /* <DEDUP_REMOVED lines=8> */
[----:B------:R-:W-:Y:S01]  /*0a90*/  @!P0 MOV R8, RZ ;  /* 0x000000ff00088202 */ /* 0x000fe20000000f00 */
[----:B------:R-:W-:Y:S06]  /*0aa0*/  @!P0 BRA `(.L_x_7) ;  /* 0x00000004006c8947 */ /* 0x000fec0003800000 */
[----:B------:R-:W-:Y:S01]  /*0ab0*/  IMAD.SHL.U32 R8, R5, 0x100, RZ ;  /* 0x0000010005087824 */ /* 0x000fe200078e00ff */
[----:B------:R-:W0:Y:S01]  /*0ac0*/  LDCU.64 UR6, c[0x4][URZ] ;  /* 0x01000000ff0677ac */ /* 0x000e220008000a00 */
[----:B------:R-:W-:Y:S02]  /*0ad0*/  IMAD.MOV.U32 R0, RZ, RZ, RZ ;  /* 0x000000ffff007224 */ /* 0x000fe400078e00ff */
[----:B------:R-:W-:Y:S01]  /*0ae0*/  IMAD.MOV.U32 R18, RZ, RZ, RZ ;  /* 0x000000ffff127224 */ /* 0x000fe200078e00ff */
[----:B------:R-:W-:Y:S01]  /*0af0*/  LOP3.LUT R17, R8, 0x80000000, RZ, 0xfc, !PT ;  /* 0x8000000008117812 */ /* 0x000fe200078efcff */
[----:B------:R-:W-:Y:S01]  /*0b00*/  UMOV UR5, URZ ;  /* 0x000000ff00057c82 */ /* 0x000fe20008000000 */
[----:B------:R-:W-:-:S05]  /*0b10*/  UMOV UR4, URZ ;  /* 0x000000ff00047c82 */ /* 0x000fca0008000000 */
.L_x_8:
        /* <DEDUP_REMOVED lines=12> */
[C---:B------:R-:W-:Y:S02]  /*0be0*/  ISETP.EQ.AND P5, PT, R18.reuse, 0x14, PT ;  /* 0x000000141200780c */ /* 0x040fe40003fa2270 */
[----:B------:R-:W-:Y:S01]  /*0bf0*/  IADD3 R18, PT, PT, R18, 0x4, RZ ;  /* 0x0000000412127810 */ /* 0x000fe20007ffe0ff */
        /* <DEDUP_REMOVED lines=15> */
[----:B------:R-:W-:-:S05]  /*0cf0*/  SHF.R.U32.HI R9, RZ, 0x5, R9 ;  /* 0x00000005ff097819 */ /* 0x000fca0000011609 */
[----:B------:R-:W-:-:S05]  /*0d00*/  IMAD.U32 R11, R9, -0x4, RZ ;  /* 0xfffffffc090b7824 */ /* 0x000fca00078e00ff */
        /* <DEDUP_REMOVED lines=11> */
[----:B------:R-:W-:Y:S01]  /*0dc0*/  @P2 IMAD.MOV.U32 R9, RZ, RZ, R14 ;  /* 0x000000ffff092224 */ /* 0x000fe200078e000e */
[----:B------:R-:W-:Y:S01]  /*0dd0*/  @P2 MOV R10, R13 ;  /* 0x0000000d000a2202 */ /* 0x000fe20000000f00 */
[----:B------:R-:W-:Y:S02]  /*0de0*/  @P1 IMAD.MOV.U32 R9, RZ, RZ, R15 ;  /* 0x000000ffff091224 */ /* 0x000fe400078e000f */
[----:B------:R-:W-:-:S02]  /*0df0*/  @P0 IMAD.MOV.U32 R9, RZ, RZ, R16 ;  /* 0x000000ffff090224 */ /* 0x000fc400078e0010 */
[----:B------:R-:W-:Y:S02]  /*0e00*/  @P1 IMAD.MOV.U32 R10, RZ, RZ, R14 ;  /* 0x000000ffff0a1224 */ /* 0x000fe400078e000e */
[----:B------:R-:W-:Y:S02]  /*0e10*/  @P3 IMAD.MOV.U32 R9, RZ, RZ, R12 ;  /* 0x000000ffff093224 */ /* 0x000fe400078e000c */
[----:B------:R-:W-:Y:S02]  /*0e20*/  @P5 IMAD.MOV.U32 R9, RZ, RZ, R0 ;  /* 0x000000ffff095224 */ /* 0x000fe400078e0000 */
[----:B------:R-:W-:Y:S01]  /*0e30*/  @P0 IMAD.MOV.U32 R10, RZ, RZ, R15 ;  /* 0x000000ffff0a0224 */ /* 0x000fe200078e000f */
[----:B------:R-:W-:Y:S01]  /*0e40*/  @P3 MOV R10, R16 ;  /* 0x00000010000a3202 */ /* 0x000fe20000000f00 */
[----:B------:R-:W-:Y:S02]  /*0e50*/  @P5 IMAD.MOV.U32 R10, RZ, RZ, R12 ;  /* 0x000000ffff0a5224 */ /* 0x000fe400078e000c */
[----:B------:R-:W-:-:S02]  /*0e60*/  @P4 IMAD.MOV.U32 R10, RZ, RZ, R0 ;  /* 0x000000ffff0a4224 */ /* 0x000fc400078e0000 */
[----:B------:R-:W-:Y:S01]  /*0e70*/  IMAD.MOV.U32 R17, RZ, RZ, R9 ;  /* 0x000000ffff117224 */ /* 0x000fe200078e0009 */
[----:B------:R-:W-:Y:S06]  /*0e80*/  @!P6 BRA `(.L_x_10) ;  /* 0x000000000028e947 */ /* 0x000fec0003800000 */
[----:B------:R-:W-:Y:S01]  /*0e90*/  @P1 MOV R4, R13 ;  /* 0x0000000d00041202 */ /* 0x000fe20000000f00 */
[----:B------:R-:W-:Y:S01]  /*0ea0*/  @P0 IMAD.MOV.U32 R4, RZ, RZ, R14 ;  /* 0x000000ffff040224 */ /* 0x000fe200078e000e */
[----:B------:R-:W-:Y:S01]  /*0eb0*/  ISETP.EQ.AND P0, PT, R11, 0x8, PT ;  /* 0x000000080b00780c */ /* 0x000fe20003f02270 */
[----:B------:R-:W-:Y:S01]  /*0ec0*/  @P3 IMAD.MOV.U32 R4, RZ, RZ, R15 ;  /* 0x000000ffff043224 */ /* 0x000fe200078e000f */
[----:B------:R-:W-:Y:S01]  /*0ed0*/  LOP3.LUT R8, R8, 0x1f, RZ, 0xc0, !PT ;  /* 0x0000001f08087812 */ /* 0x000fe200078ec0ff */
[----:B------:R-:W-:Y:S02]  /*0ee0*/  @P5 IMAD.MOV.U32 R4, RZ, RZ, R16 ;  /* 0x000000ffff045224 */ /* 0x000fe400078e0010 */
[----:B------:R-:W-:Y:S01]  /*0ef0*/  @P4 IMAD.MOV.U32 R4, RZ, RZ, R12 ;  /* 0x000000ffff044224 */ /* 0x000fe200078e000c */
[----:B------:R-:W-:-:S07]  /*0f00*/  SHF.L.W.U32.HI R17, R10, R8, R17 ;  /* 0x000000080a117219 */ /* 0x000fce0000010e11 */
[----:B------:R-:W-:-:S05]  /*0f10*/  @P0 IMAD.MOV.U32 R4, RZ, RZ, R0 ;  /* 0x000000ffff040224 */ /* 0x000fca00078e0000 */
[----:B------:R-:W-:-:S07]  /*0f20*/  SHF.L.W.U32.HI R10, R4, R8, R10 ;  /* 0x00000008040a7219 */ /* 0x000fce0000010e0a */
.L_x_10:
[----:B------:R-:W-:Y:S05]  /*0f30*/  BSYNC.RECONVERGENT B1 ;  /* 0x0000000000017941 */ /* 0x000fea0003800200 */
.L_x_9:
[C---:B------:R-:W-:Y:S01]  /*0f40*/  SHF.L.W.U32.HI R0, R10.reuse, 0x2, R17 ;  /* 0x000000020a007819 */ /* 0x040fe20000010e11 */
[----:B------:R-:W-:Y:S01]  /*0f50*/  UMOV UR4, 0x54442d19 ;  /* 0x54442d1900047882 */ /* 0x000fe20000000000 */
[----:B------:R-:W-:Y:S01]  /*0f60*/  SHF.L.U32 R10, R10, 0x2, RZ ;  /* 0x000000020a0a7819 */ /* 0x000fe200000006ff */
[----:B------:R-:W-:Y:S01]  /*0f70*/  UMOV UR5, 0x3bf921fb ;  /* 0x3bf921fb00057882 */ /* 0x000fe20000000000 */
[----:B------:R-:W-:Y:S02]  /*0f80*/  SHF.R.S32.HI R9, RZ, 0x1f, R0 ;  /* 0x0000001fff097819 */ /* 0x000fe40000011400 */
[----:B------:R-:W-:Y:S02]  /*0f90*/  ISETP.GE.AND P0, PT, R5, RZ, PT ;  /* 0x000000ff0500720c */ /* 0x000fe40003f06270 */
[C---:B------:R-:W-:Y:S02]  /*0fa0*/  LOP3.LUT R12, R9.reuse, R10, RZ, 0x3c, !PT ;  /* 0x0000000a090c7212 */ /* 0x040fe400078e3cff */
[----:B------:R-:W-:-:S02]  /*0fb0*/  LOP3.LUT R13, R9, R0, RZ, 0x3c, !PT ;  /* 0x00000000090d7212 */ /* 0x000fc400078e3cff */
[----:B------:R-:W-:Y:S02]  /*0fc0*/  LOP3.LUT R5, R0, R5, RZ, 0x3c, !PT ;  /* 0x0000000500057212 */ /* 0x000fe400078e3cff */
[----:B------:R-:W0:Y:S02]  /*0fd0*/  I2F.F64.S64 R8, R12 ;  /* 0x0000000c00087312 */ /* 0x000e240000301c00 */
[----:B------:R-:W-:Y:S01]  /*0fe0*/  ISETP.GE.AND P1, PT, R5, RZ, PT ;  /* 0x000000ff0500720c */ /* 0x000fe20003f26270 */
[----:B0-----:R-:W-:Y:S01]  /*0ff0*/  DMUL R10, R8, UR4 ;  /* 0x00000004080a7c28 */ /* 0x001fe20008000000 */
[----:B------:R-:W-:-:S04]  /*1000*/  SHF.R.U32.HI R8, RZ, 0x1e, R17 ;  /* 0x0000001eff087819 */ /* 0x000fc80000011611 */
[----:B------:R-:W-:-:S05]  /*1010*/  LEA.HI R8, R0, R8, RZ, 0x1 ;  /* 0x0000000800087211 */ /* 0x000fca00078f08ff */
[----:B------:R-:W0:Y:S01]  /*1020*/  F2F.F32.F64 R10, R10 ;  /* 0x0000000a000a7310 */ /* 0x000e220000301000 */
[----:B------:R-:W-:-:S04]  /*1030*/  IMAD.MOV R0, RZ, RZ, -R8 ;  /* 0x000000ffff007224 */ /* 0x000fc800078e0a08 */
[----:B------:R-:W-:Y:S01]  /*1040*/  @!P0 IMAD.MOV.U32 R8, RZ, RZ, R0 ;  /* 0x000000ffff088224 */ /* 0x000fe200078e0000 */
[----:B0-----:R-:W-:-:S07]  /*1050*/  FSEL R0, -R10, R10, !P1 ;  /* 0x0000000a0a007208 */ /* 0x001fce0004800100 */
.L_x_7:
[----:B------:R-:W-:Y:S05]  /*1060*/  BSYNC.RECONVERGENT B0 ;  /* 0x0000000000007941 */ /* 0x000fea0003800200 */
.L_x_6:
[----:B------:R-:W-:Y:S01]  /*1070*/  FMUL R9, R0, R0 ;  /* 0x0000000000097220 */ /* 0x000fe20000400000 */
[C---:B------:R-:W-:Y:S01]  /*1080*/  LOP3.LUT R4, R8.reuse, 0x1, RZ, 0xc0, !PT ;  /* 0x0000000108047812 */ /* 0x040fe200078ec0ff */
[----:B------:R-:W-:Y:S01]  /*1090*/  IMAD.MOV.U32 R10, RZ, RZ, 0x3d2aaabb ;  /* 0x3d2aaabbff0a7424 */ /* 0x000fe200078e00ff */
[----:B------:R-:W-:Y:S01]  /*10a0*/  LOP3.LUT P1, RZ, R8, 0x2, RZ, 0xc0, !PT ;  /* 0x0000000208ff7812 */ /* 0x000fe2000782c0ff */
[----:B------:R-:W-:Y:S01]  /*10b0*/  FFMA R6, R9, R6, -0.0013887860113754868507 ;  /* 0xbab607ed09067423 */ /* 0x000fe20000000006 */
[----:B------:R-:W-:Y:S01]  /*10c0*/  ISETP.NE.U32.AND P0, PT, R4, 0x1, PT ;  /* 0x000000010400780c */ /* 0x000fe20003f05070 */
[----:B------:R-:W-:Y:S01]  /*10d0*/  IMAD.MOV.U32 R11, RZ, RZ, 0x3effffff ;  /* 0x3effffffff0b7424 */ /* 0x000fe200078e00ff */
[----:B------:R-:W0:Y:S01]  /*10e0*/  LDC.64 R4, c[0x0][0x390] ;  /* 0x0000e400ff047b82 */ /* 0x000e220000000a00 */
[----:B------:R-:W-:Y:S01]  /*10f0*/  IMAD R3, R2, UR10, R3 ;  /* 0x0000000a02037c24 */ /* 0x000fe2000f8e0203 */
[----:B------:R-:W-:Y:S02]  /*1100*/  FSEL R6, R6, -0.00019574658654164522886, !P0 ;  /* 0xb94d415306067808 */ /* 0x000fe40004000000 */
[----:B------:R-:W-:-:S02]  /*1110*/  FSEL R10, R10, 0.0083327032625675201416, !P0 ;  /* 0x3c0885e40a0a7808 */ /* 0x000fc40004000000 */
[----:B------:R-:W-:Y:S02]  /*1120*/  FSEL R11, -R11, -0.16666662693023681641, !P0 ;  /* 0xbe2aaaa80b0b7808 */ /* 0x000fe40004000100 */
[----:B------:R-:W-:Y:S01]  /*1130*/  FSEL R0, R0, 1, P0 ;  /* 0x3f80000000007808 */ /* 0x000fe20000000000 */
[----:B------:R-:W-:-:S04]  /*1140*/  FFMA R6, R9, R6, R10 ;  /* 0x0000000609067223 */ /* 0x000fc8000000000a */
[C---:B------:R-:W-:Y:S01]  /*1150*/  FFMA R6, R9.reuse, R6, R11 ;  /* 0x0000000609067223 */ /* 0x040fe2000000000b */
[----:B------:R-:W-:-:S04]  /*1160*/  FFMA R9, R9, R0, RZ ;  /* 0x0000000009097223 */ /* 0x000fc800000000ff */
[----:B------:R-:W-:-:S04]  /*1170*/  FFMA R0, R9, R6, R0 ;  /* 0x0000000609007223 */ /* 0x000fc80000000000 */
[----:B------:R-:W-:Y:S01]  /*1180*/  @P1 FADD R0, RZ, -R0 ;  /* 0x80000000ff001221 */ /* 0x000fe20000000000 */
[----:B0-----:R-:W-:-:S04]  /*1190*/  IMAD.WIDE R4, R3, 0x4, R4 ;  /* 0x0000000403047825 */ /* 0x001fc800078e0204 */
[----:B------:R-:W-:-:S05]  /*11a0*/  FADD R7, R7, R0 ;  /* 0x0000000007077221 */ /* 0x000fca0000000000 */
[----:B------:R-:W-:Y:S01]  /*11b0*/  STG.E desc[UR8][R4.64], R7 ;  /* 0x0000000704007986 */ /* 0x000fe2000c101908 */
[----:B------:R-:W-:Y:S05]  /*11c0*/  EXIT ;  /* 0x000000000000794d */ /* 0x000fea0003800000 */
.L_x_11:
        /* <DEDUP_REMOVED lines=11> */
.L_x_38:


//--------------------- .text._Z11elementWisePKfS0_Pfi --------------------------
	.section	.text._Z11elementWisePKfS0_Pfi,"ax",@progbits
	.align	128
        .global         _Z11elementWisePKfS0_Pfi
        .type           _Z11elementWisePKfS0_Pfi,@function
        .size           _Z11elementWisePKfS0_Pfi,(.L_x_39 - _Z11elementWisePKfS0_Pfi)
        .other          _Z11elementWisePKfS0_Pfi,@"STO_CUDA_ENTRY STV_DEFAULT"
_Z11elementWisePKfS0_Pfi:
.text._Z11elementWisePKfS0_Pfi:
[----:B------:R-:W-:Y:S01]  /*0000*/  LDC R1, c[0x0][0x37c] ;  /* 0x0000df00ff017b82 */ /* 0x000fe20000000800 */
[----:B------:R-:W0:Y:S01]  /*0010*/  S2R R2, SR_CTAID.Y ;  /* 0x0000000000027919 */ /* 0x000e220000002600 */
[----:B------:R-:W1:Y:S01]  /*0020*/  LDCU UR4, c[0x0][0x398] ;  /* 0x00007300ff0477ac */ /* 0x000e620008000800 */
[----:B------:R-:W0:Y:S01]  /*0030*/  S2R R3, SR_TID.Y ;  /* 0x0000000000037919 */ /* 0x000e220000002200 */
[----:B------:R-:W2:Y:S01]  /*0040*/  S2R R0, SR_CTAID.X ;  /* 0x0000000000007919 */ /* 0x000ea20000002500 */
[----:B------:R-:W2:Y:S01]  /*0050*/  S2R R5, SR_TID.X ;  /* 0x0000000000057919 */ /* 0x000ea20000002100 */
[----:B0-----:R-:W-:Y:S02]  /*0060*/  IMAD R2, R2, 0x10, R3 ;  /* 0x0000001002027824 */ /* 0x001fe400078e0203 */
[----:B--2---:R-:W-:-:S05]  /*0070*/  IMAD R3, R0, 0x10, R5 ;  /* 0x0000001000037824 */ /* 0x004fca00078e0205 */
[----:B------:R-:W-:-:S04]  /*0080*/  VIMNMX R0, PT, PT, R2, R3, !PT ;  /* 0x0000000302007248 */ /* 0x000fc80007fe0100 */
[----:B-1----:R-:W-:-:S13]  /*0090*/  ISETP.GE.AND P0, PT, R0, UR4, PT ;  /* 0x0000000400007c0c */ /* 0x002fda000bf06270 */
[----:B------:R-:W-:Y:S05]  /*00a0*/  @P0 EXIT ;  /* 0x000000000000094d */ /* 0x000fea0003800000 */
[----:B------:R-:W0:Y:S01]  /*00b0*/  LDC.64 R4, c[0x0][0x380] ;  /* 0x0000e000ff047b82 */ /* 0x000e220000000a00 */
[----:B------:R-:W1:Y:S01]  /*00c0*/  LDCU.64 UR6, c[0x0][0x358] ;  /* 0x00006b00ff0677ac */ /* 0x000e620008000a00 */
[----:B------:R-:W-:-:S04]  /*00d0*/  IMAD R2, R2, UR4, R3 ;  /* 0x0000000402027c24 */ /* 0x000fc8000f8e0203 */
[----:B0-----:R-:W-:-:S05]  /*00e0*/  IMAD.WIDE R4, R2, 0x4, R4 ;  /* 0x0000000402047825 */ /* 0x001fca00078e0204 */
[----:B-1----:R-:W2:Y:S01]  /*00f0*/  LDG.E R0, desc[UR6][R4.64] ;  /* 0x0000000604007981 */ /* 0x002ea2000c1e1900 */
[----:B------:R-:W-:Y:S01]  /*0100*/  BSSY.RECONVERGENT B0, `(.L_x_12) ;  /* 0x0000069000007945 */ /* 0x000fe20003800200 */
[C---:B--2---:R-:W-:Y:S01]  /*0110*/  FMUL R3, R0.reuse, 0.63661974668502807617 ;  /* 0x3f22f98300037820 */ /* 0x044fe20000400000 */
        /* <DEDUP_REMOVED lines=18> */
.L_x_14:
[----:B0-----:R-:W-:Y:S01]  /*0240*/  MOV R6, UR8 ;  /* 0x0000000800067c02 */ /* 0x001fe20008000f00 */
        /* <DEDUP_REMOVED lines=36> */
[----:B------:R-:W-:Y:S01]  /*0490*/  @P3 IMAD.MOV.U32 R5, RZ, RZ, R3 ;  /* 0x000000ffff053224 */ /* 0x000fe200078e0003 */
[C---:B------:R-:W-:Y:S01]  /*04a0*/  ISETP.EQ.AND P3, PT, R7.reuse, -0x4, PT ;  /* 0xfffffffc0700780c */ /* 0x040fe20003f62270 */
[----:B------:R-:W-:Y:S01]  /*04b0*/  @P4 IMAD.MOV.U32 R5, RZ, RZ, R10 ;  /* 0x000000ffff054224 */ /* 0x000fe200078e000a */
[----:B------:R-:W-:Y:S01]  /*04c0*/  @P4 MOV R6, R3 ;  /* 0x0000000300064202 */ /* 0x000fe20000000f00 */
[----:B------:R-:W-:Y:S01]  /*04d0*/  @P2 IMAD.MOV.U32 R5, RZ, RZ, R11 ;  /* 0x000000ffff052224 */ /* 0x000fe200078e000b */
[----:B------:R-:W-:Y:S01]  /*04e0*/  ISETP.EQ.AND P4, PT, R7, 0x4, PT ;  /* 0x000000040700780c */ /* 0x000fe20003f82270 */
[----:B------:R-:W-:Y:S02]  /*04f0*/  @P1 IMAD.MOV.U32 R5, RZ, RZ, R12 ;  /* 0x000000ffff051224 */ /* 0x000fe400078e000c */
[----:B------:R-:W-:Y:S02]  /*0500*/  @P0 IMAD.MOV.U32 R5, RZ, RZ, R13 ;  /* 0x000000ffff050224 */ /* 0x000fe400078e000d */
[----:B------:R-:W-:-:S02]  /*0510*/  @P2 IMAD.MOV.U32 R6, RZ, RZ, R10 ;  /* 0x000000ffff062224 */ /* 0x000fc400078e000a */
[----:B------:R-:W-:Y:S01]  /*0520*/  @P1 IMAD.MOV.U32 R6, RZ, RZ, R11 ;  /* 0x000000ffff061224 */ /* 0x000fe200078e000b */
[----:B------:R-:W-:Y:S01]  /*0530*/  @P0 MOV R6, R12 ;  /* 0x0000000c00060202 */ /* 0x000fe20000000f00 */
[--C-:B------:R-:W-:Y:S02]  /*0540*/  @P3 IMAD.MOV.U32 R5, RZ, RZ, R14.reuse ;  /* 0x000000ffff053224 */ /* 0x100fe400078e000e */
[----:B------:R-:W-:Y:S02]  /*0550*/  @P5 IMAD.MOV.U32 R5, RZ, RZ, R15 ;  /* 0x000000ffff055224 */ /* 0x000fe400078e000f */
[----:B------:R-:W-:Y:S02]  /*0560*/  @P3 IMAD.MOV.U32 R6, RZ, RZ, R13 ;  /* 0x000000ffff063224 */ /* 0x000fe400078e000d */
[----:B------:R-:W-:Y:S01]  /*0570*/  @P5 IMAD.MOV.U32 R6, RZ, RZ, R14 ;  /* 0x000000ffff065224 */ /* 0x000fe200078e000e */
[----:B------:R-:W-:Y:S01]  /*0580*/  @P4 MOV R6, R15 ;  /* 0x0000000f00064202 */ /* 0x000fe20000000f00 */
[----:B------:R-:W-:Y:S01]  /*0590*/  IMAD.MOV.U32 R9, RZ, RZ, R5 ;  /* 0x000000ffff097224 */ /* 0x000fe200078e0005 */
[----:B------:R-:W-:Y:S06]  /*05a0*/  @!P6 BRA `(.L_x_16) ;  /* 0x00000000002ce947 */ /* 0x000fec0003800000 */
[----:B------:R-:W-:Y:S01]  /*05b0*/  @P2 IMAD.MOV.U32 R5, RZ, RZ, R3 ;  /* 0x000000ffff052224 */ /* 0x000fe200078e0003 */
[----:B------:R-:W-:Y:S01]  /*05c0*/  LOP3.LUT R4, R4, 0x1f, RZ, 0xc0, !PT ;  /* 0x0000001f04047812 */ /* 0x000fe200078ec0ff */
[----:B------:R-:W-:Y:S02]  /*05d0*/  @P1 IMAD.MOV.U32 R5, RZ, RZ, R10 ;  /* 0x000000ffff051224 */ /* 0x000fe400078e000a */
[----:B------:R-:W-:Y:S01]  /*05e0*/  @P0 IMAD.MOV.U32 R5, RZ, RZ, R11 ;  /* 0x000000ffff050224 */ /* 0x000fe200078e000b */
[----:B------:R-:W-:Y:S01]  /*05f0*/  ISETP.EQ.AND P0, PT, R7, 0x8, PT ;  /* 0x000000080700780c */ /* 0x000fe20003f02270 */
[----:B------:R-:W-:Y:S01]  /*0600*/  @P3 IMAD.MOV.U32 R5, RZ, RZ, R12 ;  /* 0x000000ffff053224 */ /* 0x000fe200078e000c */
[----:B------:R-:W-:Y:S01]  /*0610*/  @P5 MOV R5, R13 ;  /* 0x0000000d00055202 */ /* 0x000fe20000000f00 */
[----:B------:R-:W-:Y:S01]  /*0620*/  @P4 IMAD.MOV.U32 R5, RZ, RZ, R14 ;  /* 0x000000ffff054224 */ /* 0x000fe200078e000e */
[----:B------:R-:W-:-:S09]  /*0630*/  SHF.L.W.U32.HI R9, R6, R4, R9 ;  /* 0x0000000406097219 */ /* 0x000fd20000010e09 */
[----:B------:R-:W-:-:S05]  /*0640*/  @P0 IMAD.MOV.U32 R5, RZ, RZ, R15 ;  /* 0x000000ffff050224 */ /* 0x000fca00078e000f */
[----:B------:R-:W-:-:S07]  /*0650*/  SHF.L.W.U32.HI R6, R5, R4, R6 ;  /* 0x0000000405067219 */ /* 0x000fce0000010e06 */
.L_x_16:
[----:B------:R-:W-:Y:S05]  /*0660*/  BSYNC.RECONVERGENT B1 ;  /* 0x0000000000017941 */ /* 0x000fea0003800200 */
.L_x_15:
        /* <DEDUP_REMOVED lines=12> */
[----:B------:R-:W-:-:S03]  /*0730*/  ISETP.GE.AND P1, PT, R0, RZ, PT ;  /* 0x000000ff0000720c */ /* 0x000fc60003f26270 */
[----:B------:R-:W-:-:S04]  /*0740*/  IMAD.MOV R0, RZ, RZ, -R15 ;  /* 0x000000ffff007224 */ /* 0x000fc800078e0a0f */
[----:B------:R-:W-:Y:S01]  /*0750*/  @!P0 IMAD.MOV.U32 R15, RZ, RZ, R0 ;  /* 0x000000ffff0f8224 */ /* 0x000fe200078e0000 */
[----:B0-----:R-:W-:-:S10]  /*0760*/  DMUL R4, R4, UR4 ;  /* 0x0000000404047c28 */ /* 0x001fd40008000000 */
[----:B------:R-:W0:Y:S02]  /*0770*/  F2F.F32.F64 R4, R4 ;  /* 0x0000000400047310 */ /* 0x000e240000301000 */
[----:B0-----:R-:W-:-:S07]  /*0780*/  FSEL R6, -R4, R4, !P1 ;  /* 0x0000000404067208 */ /* 0x001fce0004800100 */
.L_x_13:
[----:B------:R-:W-:Y:S05]  /*0790*/  BSYNC.RECONVERGENT B0 ;  /* 0x0000000000007941 */ /* 0x000fea0003800200 */
.L_x_12:
[----:B------:R-:W0:Y:S02]  /*07a0*/  LDC.64 R8, c[0x0][0x388] ;  /* 0x0000e200ff087b82 */ /* 0x000e240000000a00 */
[----:B0-----:R-:W-:-:S05]  /*07b0*/  IMAD.WIDE R8, R2, 0x4, R8 ;  /* 0x0000000402087825 */ /* 0x001fca00078e0208 */
[----:B------:R0:W2:Y:S01]  /*07c0*/  LDG.E R4, desc[UR6][R8.64] ;  /* 0x0000000608047981 */ /* 0x0000a2000c1e1900 */
[C---:B------:R-:W-:Y:S01]  /*07d0*/  LOP3.LUT R0, R15.reuse, 0x1, RZ, 0xc0, !PT ;  /* 0x000000010f007812 */ /* 0x040fe200078ec0ff */
[----:B------:R-:W-:Y:S01]  /*07e0*/  FMUL R16, R6, R6 ;  /* 0x0000000606107220 */ /* 0x000fe20000400000 */
[----:B------:R-:W-:Y:S01]  /*07f0*/  MOV R5, 0x37cbac00 ;  /* 0x37cbac0000057802 */ /* 0x000fe20000000f00 */
[----:B------:R-:W-:Y:S01]  /*0800*/  VIADD R15, R15, 0x1 ;  /* 0x000000010f0f7836 */ /* 0x000fe20000000000 */
[----:B------:R-:W-:Y:S01]  /*0810*/  ISETP.NE.U32.AND P0, PT, R0, 0x1, PT ;  /* 0x000000010000780c */ /* 0x000fe20003f05070 */
[----:B------:R-:W-:Y:S01]  /*0820*/  IMAD.MOV.U32 R0, RZ, RZ, 0x3c0885e4 ;  /* 0x3c0885e4ff007424 */ /* 0x000fe200078e00ff */
[----:B------:R-:W-:Y:S01]  /*0830*/  BSSY.RECONVERGENT B0, `(.L_x_17) ;  /* 0x0000074000007945 */ /* 0x000fe20003800200 */
[----:B------:R-:W-:Y:S01]  /*0840*/  FFMA R17, R16, R5, -0.0013887860113754868507 ;  /* 0xbab607ed10117423 */ /* 0x000fe20000000005 */
[----:B------:R-:W-:Y:S02]  /*0850*/  LOP3.LUT P1, RZ, R15, 0x2, RZ, 0xc0, !PT ;  /* 0x000000020fff7812 */ /* 0x000fe4000782c0ff */
        /* <DEDUP_REMOVED lines=10> */
[C---:B--2---:R-:W-:Y:S01]  /*0900*/  FMUL R7, R4.reuse, 0.63661974668502807617 ;  /* 0x3f22f98304077820 */ /* 0x044fe20000400000 */
        /* <DEDUP_REMOVED lines=18> */
.L_x_19:
        /* <DEDUP_REMOVED lines=58> */
[----:B------:R-:W-:Y:S02]  /*0dd0*/  ISETP.EQ.AND P0, PT, R15, 0x8, PT ;  /* 0x000000080f00780c */ /* 0x000fe40003f02270 */
[----:B------:R-:W-:Y:S01]  /*0de0*/  @P3 MOV R3, R12 ;  /* 0x0000000c00033202 */ /* 0x000fe20000000f00 */
[----:B------:R-:W-:Y:S01]  /*0df0*/  @P5 IMAD.MOV.U32 R3, RZ, RZ, R13 ;  /* 0x000000ffff035224 */ /* 0x000fe200078e000d */
[----:B------:R-:W-:Y:S01]  /*0e00*/  SHF.L.W.U32.HI R16, R9, R7, R16 ;  /* 0x0000000709107219 */ /* 0x000fe20000010e10 */
[----:B------:R-:W-:-:S08]  /*0e10*/  @P4 IMAD.MOV.U32 R3, RZ, RZ, R14 ;  /* 0x000000ffff034224 */ /* 0x000fd000078e000e */
[----:B------:R-:W-:-:S05]  /*0e20*/  @P0 IMAD.MOV.U32 R3, RZ, RZ, R0 ;  /* 0x000000ffff030224 */ /* 0x000fca00078e0000 */
[----:B------:R-:W-:-:S07]  /*0e30*/  SHF.L.W.U32.HI R9, R3, R7, R9 ;  /* 0x0000000703097219 */ /* 0x000fce0000010e09 */
.L_x_21:
[----:B------:R-:W-:Y:S05]  /*0e40*/  BSYNC.RECONVERGENT B1 ;  /* 0x0000000000017941 */ /* 0x000fea0003800200 */
.L_x_20:
        /* <DEDUP_REMOVED lines=18> */
.L_x_18:
[----:B------:R-:W-:Y:S05]  /*0f70*/  BSYNC.RECONVERGENT B0 ;  /* 0x0000000000007941 */ /* 0x000fea0003800200 */
.L_x_17:
[----:B------:R-:W-:Y:S01]  /*0f80*/  FMUL R3, R0, R0 ;  /* 0x0000000000037220 */ /* 0x000fe20000400000 */
[C---:B------:R-:W-:Y:S01]  /*0f90*/  LOP3.LUT R4, R7.reuse, 0x1, RZ, 0xc0, !PT ;  /* 0x0000000107047812 */ /* 0x040fe200078ec0ff */
[----:B------:R-:W-:Y:S01]  /*0fa0*/  IMAD.MOV.U32 R10, RZ, RZ, 0x3d2aaabb ;  /* 0x3d2aaabbff0a7424 */ /* 0x000fe200078e00ff */
[----:B------:R-:W-:Y:S01]  /*0fb0*/  LOP3.LUT P1, RZ, R7, 0x2, RZ, 0xc0, !PT ;  /* 0x0000000207ff7812 */ /* 0x000fe2000782c0ff */
[----:B------:R-:W-:Y:S01]  /*0fc0*/  FFMA R8, R3, R5, -0.0013887860113754868507 ;  /* 0xbab607ed03087423 */ /* 0x000fe20000000005 */
[----:B------:R-:W-:Y:S01]  /*0fd0*/  ISETP.NE.U32.AND P0, PT, R4, 0x1, PT ;  /* 0x000000010400780c */ /* 0x000fe20003f05070 */
[----:B------:R-:W-:Y:S01]  /*0fe0*/  IMAD.MOV.U32 R9, RZ, RZ, 0x3effffff ;  /* 0x3effffffff097424 */ /* 0x000fe200078e00ff */
[----:B------:R-:W0:Y:S02]  /*0ff0*/  LDC.64 R4, c[0x0][0x390] ;  /* 0x0000e400ff047b82 */ /* 0x000e240000000a00 */
        /* <DEDUP_REMOVED lines=13> */
.L_x_22:
        /* <DEDUP_REMOVED lines=11> */
.L_x_39:


//--------------------- .text._Z22matrixVectorMultSharedPKfS0_Pfi --------------------------
	.section	.text._Z22matrixVectorMultSharedPKfS0_Pfi,"ax",@progbits
	.align	128
        .global         _Z22matrixVectorMultSharedPKfS0_Pfi
        .type           _Z22matrixVectorMultSharedPKfS0_Pfi,@function
        .size           _Z22matrixVectorMultSharedPKfS0_Pfi,(.L_x_40 - _Z22matrixVectorMultSharedPKfS0_Pfi)
        .other          _Z22matrixVectorMultSharedPKfS0_Pfi,@"STO_CUDA_ENTRY STV_DEFAULT"
_Z22matrixVectorMultSharedPKfS0_Pfi:
.text._Z22matrixVectorMultSharedPKfS0_Pfi:
[----:B------:R-:W-:Y:S01]  /*0000*/  LDC R1, c[0x0][0x37c] ;  /* 0x0000df00ff017b82 */ /* 0x000fe20000000800 */
[----:B------:R-:W0:Y:S07]  /*0010*/  S2R R0, SR_TID.X ;  /* 0x0000000000007919 */ /* 0x000e2e0000002100 */
[----:B------:R-:W0:Y:S01]  /*0020*/  S2UR UR4, SR_CTAID.X ;  /* 0x00000000000479c3 */ /* 0x000e220000002500 */
[----:B------:R-:W1:Y:S07]  /*0030*/  LDCU UR9, c[0x0][0x398] ;  /* 0x00007300ff0977ac */ /* 0x000e6e0008000800 */
[----:B------:R-:W0:Y:S02]  /*0040*/  LDC R3, c[0x0][0x360] ;  /* 0x0000d800ff037b82 */ /* 0x000e240000000800 */
[----:B0-----:R-:W-:-:S05]  /*0050*/  IMAD R8, R3, UR4, R0 ;  /* 0x0000000403087c24 */ /* 0x001fca000f8e0200 */
[----:B-1----:R-:W-:-:S13]  /*0060*/  ISETP.GE.AND P0, PT, R8, UR9, PT ;  /* 0x0000000908007c0c */ /* 0x002fda000bf06270 */
[----:B------:R-:W-:Y:S05]  /*0070*/  @P0 EXIT ;  /* 0x000000000000094d */ /* 0x000fea0003800000 */
[----:B------:R-:W0:Y:S01]  /*0080*/  LDC.64 R2, c[0x0][0x390] ;  /* 0x0000e400ff027b82 */ /* 0x000e220000000a00 */
[----:B------:R-:W-:Y:S01]  /*0090*/  UISETP.GE.AND UP0, UPT, UR9, 0x1, UPT ;  /* 0x000000010900788c */ /* 0x000fe2000bf06270 */
[----:B------:R-:W-:Y:S01]  /*00a0*/  IMAD.MOV.U32 R9, RZ, RZ, RZ ;  /* 0x000000ffff097224 */ /* 0x000fe200078e00ff */
[----:B------:R-:W1:Y:S01]  /*00b0*/  LDCU.64 UR10, c[0x0][0x358] ;  /* 0x00006b00ff0a77ac */ /* 0x000e620008000a00 */
[----:B0-----:R-:W-:-:S06]  /*00c0*/  IMAD.WIDE R2, R8, 0x4, R2 ;  /* 0x0000000408027825 */ /* 0x001fcc00078e0202 */
[----:B-1----:R-:W-:Y:S05]  /*00d0*/  BRA.U !UP0, `(.L_x_23) ;  /* 0x00000009085c7547 */ /* 0x002fea000b800000 */
[----:B------:R-:W0:Y:S01]  /*00e0*/  S2UR UR6, SR_CgaCtaId ;  /* 0x00000000000679c3 */ /* 0x000e220000008800 */
[----:B------:R-:W-:Y:S01]  /*00f0*/  UMOV UR5, 0x400 ;  /* 0x0000040000057882 */ /* 0x000fe20000000000 */
[----:B------:R-:W-:Y:S01]  /*0100*/  UIADD3 UR4, UPT, UPT, UR9, 0xf, URZ ;  /* 0x0000000f09047890 */ /* 0x000fe2000fffe0ff */
[----:B------:R-:W-:-:S05]  /*0110*/  IMAD.MOV.U32 R9, RZ, RZ, RZ ;  /* 0x000000ffff097224 */ /* 0x000fca00078e00ff */
[----:B------:R-:W1:Y:S08]  /*0120*/  LDC R11, c[0x0][0x398] ;  /* 0x0000e600ff0b7b82 */ /* 0x000e700000000800 */
[----:B------:R-:W2:Y:S01]  /*0130*/  LDC.64 R4, c[0x0][0x380] ;  /* 0x0000e000ff047b82 */ /* 0x000ea20000000a00 */
[----:B0-----:R-:W-:Y:S02]  /*0140*/  ULEA UR6, UR6, UR5, 0x18 ;  /* 0x0000000506067291 */ /* 0x001fe4000f8ec0ff */
[----:B------:R-:W-:-:S03]  /*0150*/  USHF.R.U32.HI UR5, URZ, 0x4, UR4 ;  /* 0x00000004ff057899 */ /* 0x000fc60008011604 */
[----:B------:R-:W-:Y:S01]  /*0160*/  UMOV UR4, URZ ;  /* 0x000000ff00047c82 */ /* 0x000fe20008000000 */
[----:B------:R-:W-:-:S08]  /*0170*/  LEA R10, R0, UR6, 0x2 ;  /* 0x00000006000a7c11 */ /* 0x000fd0000f8e10ff */
.L_x_24:
[----:B------:R-:W-:Y:S01]  /*0180*/  USHF.L.U32 UR6, UR4, 0x4, URZ ;  /* 0x0000000404067899 */ /* 0x000fe200080006ff */
[----:B------:R-:W-:-:S05]  /*0190*/  IMAD.MOV.U32 R15, RZ, RZ, RZ ;  /* 0x000000ffff0f7224 */ /* 0x000fca00078e00ff */
[----:B------:R-:W-:-:S05]  /*01a0*/  VIADD R6, R0, UR6 ;  /* 0x0000000600067c36 */ /* 0x000fca0008000000 */
[----:B-1----:R-:W-:-:S13]  /*01b0*/  ISETP.GE.U32.AND P0, PT, R6, R11, PT ;  /* 0x0000000b0600720c */ /* 0x002fda0003f06070 */
[----:B------:R-:W0:Y:S02]  /*01c0*/  @!P0 LDC.64 R12, c[0x0][0x388] ;  /* 0x0000e200ff0c8b82 */ /* 0x000e240000000a00 */
[----:B0-----:R-:W-:-:S05]  /*01d0*/  @!P0 IMAD.WIDE.U32 R12, R6, 0x4, R12 ;  /* 0x00000004060c8825 */ /* 0x001fca00078e000c */
[----:B------:R0:W3:Y:S01]  /*01e0*/  @!P0 LDG.E R15, desc[UR10][R12.64] ;  /* 0x0000000a0c0f8981 */ /* 0x0000e2000c1e1900 */
[----:B------:R-:W-:Y:S02]  /*01f0*/  UIADD3 UR7, UPT, UPT, UR6, 0x1, URZ ;  /* 0x0000000106077890 */ /* 0x000fe4000fffe0ff */
[----:B------:R-:W-:Y:S01]  /*0200*/  ISETP.LE.AND P2, PT, R11, UR6, PT ;  /* 0x000000060b007c0c */ /* 0x000fe2000bf43270 */
[----:B------:R-:W-:-:S03]  /*0210*/  IMAD R7, R8, R11, UR6 ;  /* 0x0000000608077e24 */ /* 0x000fc6000f8e020b */
[----:B------:R-:W-:Y:S01]  /*0220*/  ISETP.LE.AND P1, PT, R11, UR7, PT ;  /* 0x000000070b007c0c */ /* 0x000fe2000bf23270 */
[----:B--2---:R-:W-:-:S08]  /*0230*/  IMAD.WIDE R6, R7, 0x4, R4 ;  /* 0x0000000407067825 */ /* 0x004fd000078e0204 */
[----:B------:R-:W1:Y:S04]  /*0240*/  @!P2 S2R R17, SR_CgaCtaId ;  /* 0x000000000011a919 */ /* 0x000e680000008800 */
[----:B------:R-:W2:Y:S01]  /*0250*/  @!P1 S2R R18, SR_CgaCtaId ;  /* 0x0000000000129919 */ /* 0x000ea20000008800 */
[----:B0-----:R-:W-:Y:S01]  /*0260*/  @!P2 MOV R12, 0x400 ;  /* 0x00000400000ca802 */ /* 0x001fe20000000f00 */
[----:B---3--:R-:W-:Y:S01]  /*0270*/  STS [R10], R15 ;  /* 0x0000000f0a007388 */ /* 0x008fe20000000800 */
[----:B------:R-:W-:Y:S06]  /*0280*/  BAR.SYNC.DEFER_BLOCKING 0x0 ;  /* 0x0000000000007b1d */ /* 0x000fec0000010000 */
[----:B------:R-:W3:Y:S04]  /*0290*/  @!P2 LDG.E R14, desc[UR10][R6.64] ;  /* 0x0000000a060ea981 */ /* 0x000ee8000c1e1900 */
[----:B------:R-:W4:Y:S01]  /*02a0*/  @!P1 LDG.E R16, desc[UR10][R6.64+0x4] ;  /* 0x0000040a06109981 */ /* 0x000f22000c1e1900 */
[----:B-1----:R-:W-:Y:S01]  /*02b0*/  @!P2 LEA R12, R17, R12, 0x18 ;  /* 0x0000000c110ca211 */ /* 0x002fe200078ec0ff */
[----:B------:R-:W-:Y:S01]  /*02c0*/  UIADD3 UR7, UPT, UPT, UR6, 0x2, URZ ;  /* 0x0000000206077890 */ /* 0x000fe2000fffe0ff */
[----:B------:R-:W-:Y:S01]  /*02d0*/  @!P1 MOV R13, 0x400 ;  /* 0x00000400000d9802 */ /* 0x000fe20000000f00 */
[----:B------:R-:W-:-:S03]  /*02e0*/  UIADD3 UR8, UPT, UPT, UR6, 0x3, URZ ;  /* 0x0000000306087890 */ /* 0x000fc6000fffe0ff */
[----:B--2---:R-:W-:Y:S01]  /*02f0*/  @!P1 LEA R13, R18, R13, 0x18 ;  /* 0x0000000d120d9211 */ /* 0x004fe200078ec0ff */
[----:B------:R-:W3:Y:S01]  /*0300*/  @!P2 LDS R12, [R12] ;  /* 0x000000000c0ca984 */ /* 0x000ee20000000800 */
[C---:B------:R-:W-:Y:S01]  /*0310*/  ISETP.LE.AND P0, PT, R11.reuse, UR7, PT ;  /* 0x000000070b007c0c */ /* 0x040fe2000bf03270 */
[----:B------:R-:W-:Y:S01]  /*0320*/  UIADD3 UR7, UPT, UPT, UR6, 0x4, URZ ;  /* 0x0000000406077890 */ /* 0x000fe2000fffe0ff */
[C---:B------:R-:W-:Y:S01]  /*0330*/  ISETP.LE.AND P4, PT, R11.reuse, UR8, PT ;  /* 0x000000080b007c0c */ /* 0x040fe2000bf83270 */
[----:B------:R-:W-:Y:S01]  /*0340*/  UIADD3 UR8, UPT, UPT, UR6, 0x5, URZ ;  /* 0x0000000506087890 */ /* 0x000fe2000fffe0ff */
[----:B------:R-:W4:Y:S03]  /*0350*/  @!P1 LDS R13, [R13+0x4] ;  /* 0x000004000d0d9984 */ /* 0x000f260000000800 */
[C---:B------:R-:W-:Y:S01]  /*0360*/  ISETP.LE.AND P6, PT, R11.reuse, UR7, PT ;  /* 0x000000070b007c0c */ /* 0x040fe2000bfc3270 */
[----:B------:R-:W-:Y:S01]  /*0370*/  UIADD3 UR7, UPT, UPT, UR6, 0x6, URZ ;  /* 0x0000000606077890 */ /* 0x000fe2000fffe0ff */
[----:B------:R-:W-:Y:S01]  /*0380*/  ISETP.LE.AND P5, PT, R11, UR8, PT ;  /* 0x000000080b007c0c */ /* 0x000fe2000bfa3270 */
[----:B------:R-:W-:-:S03]  /*0390*/  UIADD3 UR8, UPT, UPT, UR6, 0x7, URZ ;  /* 0x0000000706087890 */ /* 0x000fc6000fffe0ff */
[----:B------:R-:W2:Y:S01]  /*03a0*/  @!P0 LDG.E R24, desc[UR10][R6.64+0x8] ;  /* 0x0000080a06188981 */ /* 0x000ea2000c1e1900 */
[C---:B------:R-:W-:Y:S01]  /*03b0*/  ISETP.LE.AND P3, PT, R11.reuse, UR7, PT ;  /* 0x000000070b007c0c */ /* 0x040fe2000bf63270 */
[----:B------:R-:W-:Y:S02]  /*03c0*/  UIADD3 UR7, UPT, UPT, UR6, 0x8, URZ ;  /* 0x0000000806077890 */ /* 0x000fe4000fffe0ff */
[----:B------:R-:W5:Y:S04]  /*03d0*/  @!P4 LDG.E R22, desc[UR10][R6.64+0xc] ;  /* 0x00000c0a0616c981 */ /* 0x000f68000c1e1900 */
[----:B------:R-:W5:Y:S04]  /*03e0*/  @!P6 LDG.E R20, desc[UR10][R6.64+0x10] ;  /* 0x0000100a0614e981 */ /* 0x000f68000c1e1900 */
[----:B------:R-:W5:Y:S01]  /*03f0*/  @!P5 LDG.E R18, desc[UR10][R6.64+0x14] ;  /* 0x0000140a0612d981 */ /* 0x000f62000c1e1900 */
[----:B------:R-:W0:Y:S01]  /*0400*/  @!P0 S2R R26, SR_CgaCtaId ;  /* 0x00000000001a8919 */ /* 0x000e220000008800 */
[----:B------:R-:W1:Y:S01]  /*0410*/  @!P6 S2R R25, SR_CgaCtaId ;  /* 0x000000000019e919 */ /* 0x000e620000008800 */
[----:B------:R-:W1:Y:S01]  /*0420*/  @!P4 S2R R28, SR_CgaCtaId ;  /* 0x00000000001cc919 */ /* 0x000e620000008800 */
[----:B------:R-:W1:Y:S01]  /*0430*/  @!P5 S2R R17, SR_CgaCtaId ;  /* 0x000000000011d919 */ /* 0x000e620000008800 */
[----:B------:R-:W1:Y:S01]  /*0440*/  @!P3 S2R R19, SR_CgaCtaId ;  /* 0x000000000013b919 */ /* 0x000e620000008800 */
[----:B------:R-:W-:Y:S01]  /*0450*/  @!P0 MOV R21, 0x400 ;  /* 0x0000040000158802 */ /* 0x000fe20000000f00 */
[----:B---3--:R-:W-:Y:S01]  /*0460*/  @!P2 FFMA R9, R14, R12, R9 ;  /* 0x0000000c0e09a223 */ /* 0x008fe20000000009 */
[----:B------:R-:W-:-:S03]  /*0470*/  ISETP.LE.AND P2, PT, R11, UR8, PT ;  /* 0x000000080b007c0c */ /* 0x000fc6000bf43270 */
[----:B----4-:R-:W-:Y:S01]  /*0480*/  @!P1 FFMA R9, R16, R13, R9 ;  /* 0x0000000d10099223 */ /* 0x010fe20000000009 */
[----:B------:R-:W-:Y:S01]  /*0490*/  ISETP.LE.AND P1, PT, R11, UR7, PT ;  /* 0x000000070b007c0c */ /* 0x000fe2000bf23270 */
[----:B------:R-:W3:Y:S08]  /*04a0*/  @!P3 LDG.E R16, desc[UR10][R6.64+0x18] ;  /* 0x0000180a0610b981 */ /* 0x000ef0000c1e1900 */
[----:B------:R-:W4:Y:S04]  /*04b0*/  @!P2 LDG.E R14, desc[UR10][R6.64+0x1c] ;  /* 0x00001c0a060ea981 */ /* 0x000f28000c1e1900 */
[----:B------:R-:W4:Y:S01]  /*04c0*/  @!P1 LDG.E R12, desc[UR10][R6.64+0x20] ;  /* 0x0000200a060c9981 */ /* 0x000f22000c1e1900 */
[----:B------:R-:W2:Y:S01]  /*04d0*/  @!P2 S2R R15, SR_CgaCtaId ;  /* 0x00000000000fa919 */ /* 0x000ea20000008800 */
[----:B0-----:R-:W-:Y:S01]  /*04e0*/  @!P0 LEA R21, R26, R21, 0x18 ;  /* 0x000000151a158211 */ /* 0x001fe200078ec0ff */
[----:B------:R-:W0:Y:S01]  /*04f0*/  @!P1 S2R R13, SR_CgaCtaId ;  /* 0x00000000000d9919 */ /* 0x000e220000008800 */
[----:B------:R-:W-:-:S02]  /*0500*/  @!P6 MOV R26, 0x400 ;  /* 0x00000400001ae802 */ /* 0x000fc40000000f00 */
[----:B------:R-:W-:Y:S02]  /*0510*/  @!P4 MOV R23, 0x400 ;  /* 0x000004000017c802 */ /* 0x000fe40000000f00 */
[----:B-1----:R-:W-:Y:S02]  /*0520*/  @!P6 LEA R25, R25, R26, 0x18 ;  /* 0x0000001a1919e211 */ /* 0x002fe400078ec0ff */
[----:B------:R-:W-:Y:S02]  /*0530*/  @!P5 MOV R26, 0x400 ;  /* 0x00000400001ad802 */ /* 0x000fe40000000f00 */
[----:B------:R-:W-:Y:S02]  /*0540*/  @!P4 LEA R23, R28, R23, 0x18 ;  /* 0x000000171c17c211 */ /* 0x000fe400078ec0ff */
[----:B------:R-:W-:Y:S01]  /*0550*/  @!P5 LEA R26, R17, R26, 0x18 ;  /* 0x0000001a111ad211 */ /* 0x000fe200078ec0ff */
[----:B------:R-:W-:Y:S01]  /*0560*/  @!P6 LDS R25, [R25+0x10] ;  /* 0x000010001919e984 */ /* 0x000fe20000000800 */
[----:B------:R-:W-:-:S03]  /*0570*/  @!P3 MOV R28, 0x400 ;  /* 0x00000400001cb802 */ /* 0x000fc60000000f00 */
[----:B------:R-:W1:Y:S01]  /*0580*/  @!P0 LDS R17, [R21+0x8] ;  /* 0x0000080015118984 */ /* 0x000e620000000800 */
[----:B------:R-:W-:-:S03]  /*0590*/  @!P3 LEA R27, R19, R28, 0x18 ;  /* 0x0000001c131bb211 */ /* 0x000fc600078ec0ff */
[----:B------:R-:W5:Y:S01]  /*05a0*/  @!P4 LDS R19, [R23+0xc] ;  /* 0x00000c001713c984 */ /* 0x000f620000000800 */
[----:B------:R-:W-:-:S03]  /*05b0*/  @!P2 MOV R28, 0x400 ;  /* 0x00000400001ca802 */ /* 0x000fc60000000f00 */
[----:B------:R-:W5:Y:S01]  /*05c0*/  @!P5 LDS R26, [R26+0x14] ;  /* 0x000014001a1ad984 */ /* 0x000f620000000800 */
[----:B--2---:R-:W-:-:S03]  /*05d0*/  @!P2 LEA R15, R15, R28, 0x18 ;  /* 0x0000001c0f0fa211 */ /* 0x004fc600078ec0ff */
[----:B------:R-:W3:Y:S01]  /*05e0*/  @!P3 LDS R27, [R27+0x18] ;  /* 0x000018001b1bb984 */ /* 0x000ee20000000800 */
[----:B------:R-:W-:-:S04]  /*05f0*/  @!P1 MOV R28, 0x400 ;  /* 0x00000400001c9802 */ /* 0x000fc80000000f00 */
[----:B0-----:R-:W-:Y:S01]  /*0600*/  @!P1 LEA R13, R13, R28, 0x18 ;  /* 0x0000001c0d0d9211 */ /* 0x001fe200078ec0ff */
[----:B------:R-:W4:Y:S05]  /*0610*/  @!P2 LDS R15, [R15+0x1c] ;  /* 0x00001c000f0fa984 */ /* 0x000f2a0000000800 */
[----:B------:R-:W0:Y:S01]  /*0620*/  @!P1 LDS R13, [R13+0x20] ;  /* 0x000020000d0d9984 */ /* 0x000e220000000800 */
[----:B------:R-:W-:Y:S02]  /*0630*/  UIADD3 UR7, UPT, UPT, UR6, 0x9, URZ ;  /* 0x0000000906077890 */ /* 0x000fe4000fffe0ff */
[----:B------:R-:W-:Y:S01]  /*0640*/  UIADD3 UR8, UPT, UPT, UR6, 0xa, URZ ;  /* 0x0000000a06087890 */ /* 0x000fe2000fffe0ff */
[----:B-1----:R-:W-:-:S03]  /*0650*/  @!P0 FFMA R9, R24, R17, R9 ;  /* 0x0000001118098223 */ /* 0x002fc60000000009 */
[C---:B------:R-:W-:Y:S01]  /*0660*/  ISETP.LE.AND P0, PT, R11.reuse, UR7, PT ;  /* 0x000000070b007c0c */ /* 0x040fe2000bf03270 */
[----:B------:R-:W-:Y:S01]  /*0670*/  UIADD3 UR7, UPT, UPT, UR6, 0xb, URZ ;  /* 0x0000000b06077890 */ /* 0x000fe2000fffe0ff */
[----:B-----5:R-:W-:Y:S01]  /*0680*/  @!P4 FFMA R9, R22, R19, R9 ;  /* 0x000000131609c223 */ /* 0x020fe20000000009 */
[C---:B------:R-:W-:Y:S01]  /*0690*/  ISETP.LE.AND P4, PT, R11.reuse, UR8, PT ;  /* 0x000000080b007c0c */ /* 0x040fe2000bf83270 */
[----:B------:R-:W-:Y:S02]  /*06a0*/  UIADD3 UR8, UPT, UPT, UR6, 0xc, URZ ;  /* 0x0000000c06087890 */ /* 0x000fe4000fffe0ff */
[----:B------:R-:W-:Y:S01]  /*06b0*/  @!P6 FFMA R9, R20, R25, R9 ;  /* 0x000000191409e223 */ /* 0x000fe20000000009 */
[C---:B------:R-:W-:Y:S01]  /*06c0*/  ISETP.LE.AND P6, PT, R11.reuse, UR7, PT ;  /* 0x000000070b007c0c */ /* 0x040fe2000bfc3270 */
[----:B------:R-:W-:Y:S02]  /*06d0*/  UIADD3 UR7, UPT, UPT, UR6, 0xd, URZ ;  /* 0x0000000d06077890 */ /* 0x000fe4000fffe0ff */
[----:B------:R-:W-:Y:S01]  /*06e0*/  @!P5 FFMA R9, R18, R26, R9 ;  /* 0x0000001a1209d223 */ /* 0x000fe20000000009 */
[----:B------:R-:W-:-:S02]  /*06f0*/  ISETP.LE.AND P5, PT, R11, UR8, PT ;  /* 0x000000080b007c0c */ /* 0x000fc4000bfa3270 */
[----:B------:R-:W2:Y:S01]  /*0700*/  @!P0 LDG.E R18, desc[UR10][R6.64+0x24] ;  /* 0x0000240a06128981 */ /* 0x000ea2000c1e1900 */
[----:B------:R-:W-:Y:S02]  /*0710*/  UIADD3 UR8, UPT, UPT, UR6, 0xe, URZ ;  /* 0x0000000e06087890 */ /* 0x000fe4000fffe0ff */
[----:B------:R-:W-:-:S08]  /*0720*/  UIADD3 UR6, UPT, UPT, UR6, 0xf, URZ ;  /* 0x0000000f06067890 */ /* 0x000fd0000fffe0ff */
[----:B------:R-:W5:Y:S01]  /*0730*/  @!P5 LDG.E R22, desc[UR10][R6.64+0x30] ;  /* 0x0000300a0616d981 */ /* 0x000f62000c1e1900 */
[----:B---3--:R-:W-:Y:S01]  /*0740*/  @!P3 FFMA R9, R16, R27, R9 ;  /* 0x0000001b1009b223 */ /* 0x008fe20000000009 */
[C---:B------:R-:W-:Y:S02]  /*0750*/  ISETP.LE.AND P3, PT, R11.reuse, UR7, PT ;  /* 0x000000070b007c0c */ /* 0x040fe4000bf63270 */
[----:B------:R-:W3:Y:S01]  /*0760*/  @!P4 LDG.E R16, desc[UR10][R6.64+0x28] ;  /* 0x0000280a0610c981 */ /* 0x000ee2000c1e1900 */
[----:B----4-:R-:W-:Y:S01]  /*0770*/  @!P2 FFMA R9, R14, R15, R9 ;  /* 0x0000000f0e09a223 */ /* 0x010fe20000000009 */
[C---:B------:R-:W-:Y:S02]  /*0780*/  ISETP.LE.AND P2, PT, R11.reuse, UR8, PT ;  /* 0x000000080b007c0c */ /* 0x040fe4000bf43270 */
[----:B------:R-:W4:Y:S01]  /*0790*/  @!P6 LDG.E R14, desc[UR10][R6.64+0x2c] ;  /* 0x00002c0a060ee981 */ /* 0x000f22000c1e1900 */
[----:B0-----:R-:W-:Y:S01]  /*07a0*/  @!P1 FFMA R9, R12, R13, R9 ;  /* 0x0000000d0c099223 */ /* 0x001fe20000000009 */
[----:B------:R-:W-:-:S05]  /*07b0*/  ISETP.LE.AND P1, PT, R11, UR6, PT ;  /* 0x000000060b007c0c */ /* 0x000fca000bf23270 */
[----:B------:R-:W5:Y:S04]  /*07c0*/  @!P3 LDG.E R20, desc[UR10][R6.64+0x34] ;  /* 0x0000340a0614b981 */ /* 0x000f68000c1e1900 */
[----:B------:R-:W5:Y:S04]  /*07d0*/  @!P2 LDG.E R12, desc[UR10][R6.64+0x38] ;  /* 0x0000380a060ca981 */ /* 0x000f68000c1e1900 */
[----:B------:R0:W5:Y:S01]  /*07e0*/  @!P1 LDG.E R24, desc[UR10][R6.64+0x3c] ;  /* 0x00003c0a06189981 */ /* 0x000162000c1e1900 */
[----:B------:R-:W1:Y:S01]  /*07f0*/  @!P0 S2R R26, SR_CgaCtaId ;  /* 0x00000000001a8919 */ /* 0x000e620000008800 */
[----:B------:R-:W0:Y:S01]  /*0800*/  @!P4 S2R R28, SR_CgaCtaId ;  /* 0x00000000001cc919 */ /* 0x000e220000008800 */
[----:B------:R-:W0:Y:S01]  /*0810*/  @!P6 S2R R21, SR_CgaCtaId ;  /* 0x000000000015e919 */ /* 0x000e220000008800 */
[----:B------:R-:W0:Y:S01]  /*0820*/  @!P5 S2R R19, SR_CgaCtaId ;  /* 0x000000000013d919 */ /* 0x000e220000008800 */
[----:B------:R-:W0:Y:S01]  /*0830*/  @!P3 S2R R17, SR_CgaCtaId ;  /* 0x000000000011b919 */ /* 0x000e220000008800 */
[----:B------:R-:W0:Y:S01]  /*0840*/  @!P2 S2R R15, SR_CgaCtaId ;  /* 0x00000000000fa919 */ /* 0x000e220000008800 */
[----:B------:R-:W2:Y:S01]  /*0850*/  @!P1 S2R R13, SR_CgaCtaId ;  /* 0x00000000000d9919 */ /* 0x000ea20000008800 */
[----:B------:R-:W-:-:S02]  /*0860*/  @!P0 MOV R23, 0x400 ;  /* 0x0000040000178802 */ /* 0x000fc40000000f00 */
[----:B------:R-:W-:Y:S02]  /*0870*/  @!P4 MOV R25, 0x400 ;  /* 0x000004000019c802 */ /* 0x000fe40000000f00 */
[----:B-1----:R-:W-:Y:S02]  /*0880*/  @!P0 LEA R23, R26, R23, 0x18 ;  /* 0x000000171a178211 */ /* 0x002fe400078ec0ff */
[----:B------:R-:W-:Y:S02]  /*0890*/  @!P6 MOV R26, 0x400 ;  /* 0x00000400001ae802 */ /* 0x000fe40000000f00 */
[----:B0-----:R-:W-:Y:S01]  /*08a0*/  @!P4 LEA R7, R28, R25, 0x18 ;  /* 0x000000191c07c211 */ /* 0x001fe200078ec0ff */
[----:B------:R-:W0:Y:S01]  /*08b0*/  @!P0 LDS R6, [R23+0x24] ;  /* 0x0000240017068984 */ /* 0x000e220000000800 */
[----:B------:R-:W-:Y:S02]  /*08c0*/  @!P5 MOV R28, 0x400 ;  /* 0x00000400001cd802 */ /* 0x000fe40000000f00 */
[----:B------:R-:W-:-:S02]  /*08d0*/  @!P6 LEA R26, R21, R26, 0x18 ;  /* 0x0000001a151ae211 */ /* 0x000fc400078ec0ff */
[----:B------:R-:W3:Y:S01]  /*08e0*/  @!P4 LDS R7, [R7+0x28] ;  /* 0x000028000707c984 */ /* 0x000ee20000000800 */
[----:B------:R-:W-:Y:S02]  /*08f0*/  @!P3 MOV R21, 0x400 ;  /* 0x000004000015b802 */ /* 0x000fe40000000f00 */
[----:B------:R-:W-:Y:S02]  /*0900*/  @!P5 LEA R28, R19, R28, 0x18 ;  /* 0x0000001c131cd211 */ /* 0x000fe400078ec0ff */
[----:B------:R-:W4:Y:S01]  /*0910*/  @!P6 LDS R19, [R26+0x2c] ;  /* 0x00002c001a13e984 */ /* 0x000f220000000800 */
[----:B------:R-:W-:Y:S02]  /*0920*/  @!P2 MOV R27, 0x400 ;  /* 0x00000400001ba802 */ /* 0x000fe40000000f00 */
[----:B------:R-:W-:Y:S02]  /*0930*/  @!P3 LEA R25, R17, R21, 0x18 ;  /* 0x000000151119b211 */ /* 0x000fe400078ec0ff */
[----:B------:R-:W5:Y:S01]  /*0940*/  @!P5 LDS R17, [R28+0x30] ;  /* 0x000030001c11d984 */ /* 0x000f620000000800 */
[----:B------:R-:W-:-:S02]  /*0950*/  @!P1 MOV R21, 0x400 ;  /* 0x0000040000159802 */ /* 0x000fc40000000f00 */
[----:B------:R-:W-:Y:S02]  /*0960*/  @!P2 LEA R27, R15, R27, 0x18 ;  /* 0x0000001b0f1ba211 */ /* 0x000fe400078ec0ff */
[----:B------:R-:W1:Y:S01]  /*0970*/  @!P3 LDS R15, [R25+0x34] ;  /* 0x00003400190fb984 */ /* 0x000e620000000800 */
[----:B--2---:R-:W-:-:S03]  /*0980*/  @!P1 LEA R21, R13, R21, 0x18 ;  /* 0x000000150d159211 */ /* 0x004fc600078ec0ff */
[----:B------:R-:W2:Y:S04]  /*0990*/  @!P2 LDS R13, [R27+0x38] ;  /* 0x000038001b0da984 */ /* 0x000ea80000000800 */
[----:B------:R-:W2:Y:S01]  /*09a0*/  @!P1 LDS R21, [R21+0x3c] ;  /* 0x00003c0015159984 */ /* 0x000ea20000000800 */
[----:B------:R-:W-:Y:S01]  /*09b0*/  UIADD3 UR4, UPT, UPT, UR4, 0x1, URZ ;  /* 0x0000000104047890 */ /* 0x000fe2000fffe0ff */
[----:B0-----:R-:W-:-:S03]  /*09c0*/  @!P0 FFMA R9, R18, R6, R9 ;  /* 0x0000000612098223 */ /* 0x001fc60000000009 */
[----:B------:R-:W-:Y:S01]  /*09d0*/  UISETP.NE.AND UP0, UPT, UR4, UR5, UPT ;  /* 0x000000050400728c */ /* 0x000fe2000bf05270 */
[----:B---3--:R-:W-:-:S04]  /*09e0*/  @!P4 FFMA R9, R16, R7, R9 ;  /* 0x000000071009c223 */ /* 0x008fc80000000009 */
[----:B----4-:R-:W-:-:S04]  /*09f0*/  @!P6 FFMA R9, R14, R19, R9 ;  /* 0x000000130e09e223 */ /* 0x010fc80000000009 */
[----:B-----5:R-:W-:-:S04]  /*0a00*/  @!P5 FFMA R9, R22, R17, R9 ;  /* 0x000000111609d223 */ /* 0x020fc80000000009 */
[----:B-1----:R-:W-:-:S04]  /*0a10*/  @!P3 FFMA R9, R20, R15, R9 ;  /* 0x0000000f1409b223 */ /* 0x002fc80000000009 */
[----:B--2---:R-:W-:-:S04]  /*0a20*/  @!P2 FFMA R9, R12, R13, R9 ;  /* 0x0000000d0c09a223 */ /* 0x004fc80000000009 */
[----:B------:R-:W-:Y:S01]  /*0a30*/  @!P1 FFMA R9, R24, R21, R9 ;  /* 0x0000001518099223 */ /* 0x000fe20000000009 */
[----:B------:R-:W-:Y:S06]  /*0a40*/  BRA.U UP0, `(.L_x_24) ;  /* 0xfffffff500cc7547 */ /* 0x000fec000b83ffff */
.L_x_23:
[----:B------:R-:W-:Y:S01]  /*0a50*/  STG.E desc[UR10][R2.64], R9 ;  /* 0x0000000902007986 */ /* 0x000fe2000c10190a */
[----:B------:R-:W-:Y:S05]  /*0a60*/  EXIT ;  /* 0x000000000000794d */ /* 0x000fea0003800000 */
.L_x_25:
        /* <DEDUP_REMOVED lines=9> */
.L_x_40:


//--------------------- .text._Z16matrixVectorMultPKfS0_Pfi --------------------------
	.section	.text._Z16matrixVectorMultPKfS0_Pfi,"ax",@progbits
	.align	128
        .global         _Z16matrixVectorMultPKfS0_Pfi
        .type           _Z16matrixVectorMultPKfS0_Pfi,@function
        .size           _Z16matrixVectorMultPKfS0_Pfi,(.L_x_41 - _Z16matrixVectorMultPKfS0_Pfi)
        .other          _Z16matrixVectorMultPKfS0_Pfi,@"STO_CUDA_ENTRY STV_DEFAULT"
_Z16matrixVectorMultPKfS0_Pfi:
.text._Z16matrixVectorMultPKfS0_Pfi:
        /* <DEDUP_REMOVED lines=8> */
[----:B------:R-:W-:Y:S01]  /*0080*/  UISETP.GE.AND UP0, UPT, UR16, 0x1, UPT ;  /* 0x000000011000788c */ /* 0x000fe2000bf06270 */
[----:B------:R-:W-:Y:S01]  /*0090*/  HFMA2 R15, -RZ, RZ, 0, 0 ;  /* 0x00000000ff0f7431 */ /* 0x000fe200000001ff */
[----:B------:R-:W0:Y:S07]  /*00a0*/  LDCU.64 UR14, c[0x0][0x358] ;  /* 0x00006b00ff0e77ac */ /* 0x000e2e0008000a00 */
[----:B------:R-:W-:Y:S05]  /*00b0*/  BRA.U !UP0, `(.L_x_26) ;  /* 0x0000000908647547 */ /* 0x000fea000b800000 */
[----:B------:R-:W-:Y:S02]  /*00c0*/  UISETP.GE.U32.AND UP1, UPT, UR16, 0x10, UPT ;  /* 0x000000101000788c */ /* 0x000fe4000bf26070 */
[----:B------:R-:W-:Y:S01]  /*00d0*/  IMAD R7, R0, UR16, RZ ;  /* 0x0000001000077c24 */ /* 0x000fe2000f8e02ff */
[----:B------:R-:W-:Y:S01]  /*00e0*/  ULOP3.LUT UR12, UR16, 0xf, URZ, 0xc0, !UPT ;  /* 0x0000000f100c7892 */ /* 0x000fe2000f8ec0ff */
[----:B------:R-:W-:Y:S02]  /*00f0*/  MOV R15, RZ ;  /* 0x000000ff000f7202 */ /* 0x000fe40000000f00 */
[----:B------:R-:W-:Y:S01]  /*0100*/  MOV R8, RZ ;  /* 0x000000ff00087202 */ /* 0x000fe20000000f00 */
[----:B------:R-:W-:Y:S02]  /*0110*/  UISETP.NE.AND UP0, UPT, UR12, URZ, UPT ;  /* 0x000000ff0c00728c */ /* 0x000fe4000bf05270 */
[----:B------:R-:W-:Y:S09]  /*0120*/  BRA.U !UP1, `(.L_x_27) ;  /* 0x0000000509147547 */ /* 0x000ff2000b800000 */
[----:B------:R-:W1:Y:S01]  /*0130*/  LDCU.128 UR8, c[0x0][0x380] ;  /* 0x00007000ff0877ac */ /* 0x000e620008000c00 */
[----:B------:R-:W-:Y:S02]  /*0140*/  MOV R15, RZ ;  /* 0x000000ff000f7202 */ /* 0x000fe40000000f00 */
[----:B------:R-:W-:Y:S01]  /*0150*/  MOV R6, R7 ;  /* 0x0000000700067202 */ /* 0x000fe20000000f00 */
[----:B------:R-:W-:-:S06]  /*0160*/  ULOP3.LUT UR13, UR16, 0x7ffffff0, URZ, 0xc0, !UPT ;  /* 0x7ffffff0100d7892 */ /* 0x000fcc000f8ec0ff */
[----:B------:R-:W-:Y:S01]  /*0170*/  MOV R8, UR13 ;  /* 0x0000000d00087c02 */ /* 0x000fe20008000f00 */
[----:B-1----:R-:W-:Y:S02]  /*0180*/  UIADD3 UR4, UP2, UPT, UR10, 0x20, URZ ;  /* 0x000000200a047890 */ /* 0x002fe4000ff5e0ff */
[----:B------:R-:W-:Y:S02]  /*0190*/  UIADD3 UR6, UP1, UPT, UR8, 0x20, URZ ;  /* 0x0000002008067890 */ /* 0x000fe4000ff3e0ff */
[----:B------:R-:W-:Y:S02]  /*01a0*/  UIADD3.X UR5, UPT, UPT, URZ, UR11, URZ, UP2, !UPT ;  /* 0x0000000bff057290 */ /* 0x000fe400097fe4ff */
[----:B------:R-:W-:Y:S01]  /*01b0*/  MOV R2, UR4 ;  /* 0x0000000400027c02 */ /* 0x000fe20008000f00 */
[----:B------:R-:W-:Y:S02]  /*01c0*/  UIADD3 UR8, UPT, UPT, -UR13, URZ, URZ ;  /* 0x000000ff0d087290 */ /* 0x000fe4000fffe1ff */
[----:B------:R-:W-:Y:S01]  /*01d0*/  UIADD3.X UR7, UPT, UPT, URZ, UR9, URZ, UP1, !UPT ;  /* 0x00000009ff077290 */ /* 0x000fe20008ffe4ff */
[----:B------:R-:W-:-:S11]  /*01e0*/  MOV R3, UR5 ;  /* 0x0000000500037c02 */ /* 0x000fd60008000f00 */
.L_x_28:
[----:B------:R-:W-:Y:S01]  /*01f0*/  MOV R4, UR6 ;  /* 0x0000000600047c02 */ /* 0x000fe20008000f00 */
[----:B0-----:R-:W2:Y:S01]  /*0200*/  LDG.E R17, desc[UR14][R2.64+-0x20] ;  /* 0xffffe00e02117981 */ /* 0x001ea2000c1e1900 */
[----:B------:R-:W-:-:S03]  /*0210*/  MOV R5, UR7 ;  /* 0x0000000700057c02 */ /* 0x000fc60008000f00 */
[----:B------:R-:W3:Y:S01]  /*0220*/  LDG.E R25, desc[UR14][R2.64+-0x1c] ;  /* 0xffffe40e02197981 */ /* 0x000ee2000c1e1900 */
[----:B------:R-:W-:-:S03]  /*0230*/  IMAD.WIDE R4, R6, 0x4, R4 ;  /* 0x0000000406047825 */ /* 0x000fc600078e0204 */
[----:B------:R-:W4:Y:S04]  /*0240*/  LDG.E R19, desc[UR14][R2.64+-0x18] ;  /* 0xffffe80e02137981 */ /* 0x000f28000c1e1900 */
[----:B------:R-:W2:Y:S04]  /*0250*/  LDG.E R16, desc[UR14][R4.64+-0x20] ;  /* 0xffffe00e04107981 */ /* 0x000ea8000c1e1900 */
[----:B------:R-:W3:Y:S04]  /*0260*/  LDG.E R18, desc[UR14][R4.64+-0x1c] ;  /* 0xffffe40e04127981 */ /* 0x000ee8000c1e1900 */
[----:B------:R-:W4:Y:S04]  /*0270*/  LDG.E R20, desc[UR14][R4.64+-0x18] ;  /* 0xffffe80e04147981 */ /* 0x000f28000c1e1900 */
[----:B------:R-:W5:Y:S04]  /*0280*/  LDG.E R22, desc[UR14][R2.64+-0x14] ;  /* 0xffffec0e02167981 */ /* 0x000f68000c1e1900 */
        /* <DEDUP_REMOVED lines=8> */
[----:B------:R-:W5:Y:S01]  /*0310*/  LDG.E R14, desc[UR14][R4.64+-0x4] ;  /* 0xfffffc0e040e7981 */ /* 0x000f62000c1e1900 */
[----:B--2---:R-:W-:-:S03]  /*0320*/  FFMA R17, R16, R17, R15 ;  /* 0x0000001110117223 */ /* 0x004fc6000000000f */
[----:B------:R-:W2:Y:S04]  /*0330*/  LDG.E R15, desc[UR14][R2.64] ;  /* 0x0000000e020f7981 */ /* 0x000ea8000c1e1900 */
[----:B------:R-:W2:Y:S01]  /*0340*/  LDG.E R16, desc[UR14][R4.64] ;  /* 0x0000000e04107981 */ /* 0x000ea2000c1e1900 */
[----:B---3--:R-:W-:-:S03]  /*0350*/  FFMA R25, R18, R25, R17 ;  /* 0x0000001912197223 */ /* 0x008fc60000000011 */
[----:B------:R-:W3:Y:S01]  /*0360*/  LDG.E R17, desc[UR14][R2.64+0x4] ;  /* 0x0000040e02117981 */ /* 0x000ee2000c1e1900 */
[----:B----4-:R-:W-:-:S03]  /*0370*/  FFMA R26, R20, R19, R25 ;  /* 0x00000013141a7223 */ /* 0x010fc60000000019 */
[----:B------:R-:W3:Y:S04]  /*0380*/  LDG.E R18, desc[UR14][R4.64+0x4] ;  /* 0x0000040e04127981 */ /* 0x000ee8000c1e1900 */
[----:B------:R-:W4:Y:S01]  /*0390*/  LDG.E R20, desc[UR14][R2.64+0x8] ;  /* 0x0000080e02147981 */ /* 0x000f22000c1e1900 */
[----:B-----5:R-:W-:-:S03]  /*03a0*/  FFMA R25, R21, R22, R26 ;  /* 0x0000001615197223 */ /* 0x020fc6000000001a */
[----:B------:R-:W4:Y:S04]  /*03b0*/  LDG.E R19, desc[UR14][R4.64+0x8] ;  /* 0x0000080e04137981 */ /* 0x000f28000c1e1900 */
[----:B------:R-:W5:Y:S01]  /*03c0*/  LDG.E R22, desc[UR14][R2.64+0xc] ;  /* 0x00000c0e02167981 */ /* 0x000f62000c1e1900 */
[----:B------:R-:W-:-:S03]  /*03d0*/  FFMA R25, R24, R23, R25 ;  /* 0x0000001718197223 */ /* 0x000fc60000000019 */
[----:B------:R-:W5:Y:S04]  /*03e0*/  LDG.E R21, desc[UR14][R4.64+0xc] ;  /* 0x00000c0e04157981 */ /* 0x000f68000c1e1900 */
[----:B------:R-:W5:Y:S01]  /*03f0*/  LDG.E R24, desc[UR14][R2.64+0x10] ;  /* 0x0000100e02187981 */ /* 0x000f62000c1e1900 */
[----:B------:R-:W-:-:S03]  /*0400*/  FFMA R25, R10, R9, R25 ;  /* 0x000000090a197223 */ /* 0x000fc60000000019 */
[----:B------:R-:W5:Y:S04]  /*0410*/  LDG.E R23, desc[UR14][R4.64+0x10] ;  /* 0x0000100e04177981 */ /* 0x000f68000c1e1900 */
[----:B------:R-:W5:Y:S01]  /*0420*/  LDG.E R10, desc[UR14][R2.64+0x14] ;  /* 0x0000140e020a7981 */ /* 0x000f62000c1e1900 */
[----:B------:R-:W-:-:S03]  /*0430*/  FFMA R27, R12, R11, R25 ;  /* 0x0000000b0c1b7223 */ /* 0x000fc60000000019 */
[----:B------:R-:W5:Y:S04]  /*0440*/  LDG.E R9, desc[UR14][R4.64+0x14] ;  /* 0x0000140e04097981 */ /* 0x000f68000c1e1900 */
[----:B------:R-:W5:Y:S04]  /*0450*/  LDG.E R11, desc[UR14][R2.64+0x18] ;  /* 0x0000180e020b7981 */ /* 0x000f68000c1e1900 */
[----:B------:R-:W5:Y:S04]  /*0460*/  LDG.E R12, desc[UR14][R4.64+0x18] ;  /* 0x0000180e040c7981 */ /* 0x000f68000c1e1900 */
[----:B------:R-:W5:Y:S04]  /*0470*/  LDG.E R25, desc[UR14][R4.64+0x1c] ;  /* 0x00001c0e04197981 */ /* 0x000f68000c1e1900 */
[----:B------:R0:W5:Y:S01]  /*0480*/  LDG.E R26, desc[UR14][R2.64+0x1c] ;  /* 0x00001c0e021a7981 */ /* 0x000162000c1e1900 */
[----:B------:R-:W-:Y:S01]  /*0490*/  FFMA R13, R14, R13, R27 ;  /* 0x0000000d0e0d7223 */ /* 0x000fe2000000001b */
[----:B------:R-:W-:-:S04]  /*04a0*/  UIADD3 UR8, UPT, UPT, UR8, 0x10, URZ ;  /* 0x0000001008087890 */ /* 0x000fc8000fffe0ff */
[----:B------:R-:W-:Y:S01]  /*04b0*/  UISETP.NE.AND UP1, UPT, UR8, URZ, UPT ;  /* 0x000000ff0800728c */ /* 0x000fe2000bf25270 */
[----:B0-----:R-:W-:Y:S02]  /*04c0*/  IADD3 R2, P0, PT, R2, 0x40, RZ ;  /* 0x0000004002027810 */ /* 0x001fe40007f1e0ff */
[----:B------:R-:W-:Y:S02]  /*04d0*/  IADD3 R6, PT, PT, R6, 0x10, RZ ;  /* 0x0000001006067810 */ /* 0x000fe40007ffe0ff */
[----:B------:R-:W-:Y:S01]  /*04e0*/  IADD3.X R3, PT, PT, RZ, R3, RZ, P0, !PT ;  /* 0x00000003ff037210 */ /* 0x000fe200007fe4ff */
[----:B--2---:R-:W-:-:S04]  /*04f0*/  FFMA R13, R16, R15, R13 ;  /* 0x0000000f100d7223 */ /* 0x004fc8000000000d */
[----:B---3--:R-:W-:-:S04]  /*0500*/  FFMA R18, R18, R17, R13 ;  /* 0x0000001112127223 */ /* 0x008fc8000000000d */
[----:B----4-:R-:W-:-:S04]  /*0510*/  FFMA R18, R19, R20, R18 ;  /* 0x0000001413127223 */ /* 0x010fc80000000012 */
[----:B-----5:R-:W-:-:S04]  /*0520*/  FFMA R18, R21, R22, R18 ;  /* 0x0000001615127223 */ /* 0x020fc80000000012 */
[----:B------:R-:W-:-:S04]  /*0530*/  FFMA R18, R23, R24, R18 ;  /* 0x0000001817127223 */ /* 0x000fc80000000012 */
[----:B------:R-:W-:-:S04]  /*0540*/  FFMA R9, R9, R10, R18 ;  /* 0x0000000a09097223 */ /* 0x000fc80000000012 */
[----:B------:R-:W-:-:S04]  /*0550*/  FFMA R12, R12, R11, R9 ;  /* 0x0000000b0c0c7223 */ /* 0x000fc80000000009 */
[----:B------:R-:W-:Y:S01]  /*0560*/  FFMA R15, R25, R26, R12 ;  /* 0x0000001a190f7223 */ /* 0x000fe2000000000c */
[----:B------:R-:W-:Y:S06]  /*0570*/  BRA.U UP1, `(.L_x_28) ;  /* 0xfffffffd011c7547 */ /* 0x000fec000b83ffff */
.L_x_27:
[----:B------:R-:W-:Y:S05]  /*0580*/  BRA.U !UP0, `(.L_x_26) ;  /* 0x0000000508307547 */ /* 0x000fea000b800000 */
[----:B------:R-:W-:Y:S02]  /*0590*/  UISETP.GE.U32.AND UP0, UPT, UR12, 0x8, UPT ;  /* 0x000000080c00788c */ /* 0x000fe4000bf06070 */
[----:B------:R-:W-:-:S04]  /*05a0*/  ULOP3.LUT UR5, UR16, 0x7, URZ, 0xc0, !UPT ;  /* 0x0000000710057892 */ /* 0x000fc8000f8ec0ff */
[----:B------:R-:W-:-:S03]  /*05b0*/  UISETP.NE.AND UP1, UPT, UR5, URZ, UPT ;  /* 0x000000ff0500728c */ /* 0x000fc6000bf25270 */
[----:B------:R-:W-:Y:S08]  /*05c0*/  BRA.U !UP0, `(.L_x_29) ;  /* 0x0000000108787547 */ /* 0x000ff0000b800000 */
[----:B------:R-:W1:Y:S01]  /*05d0*/  LDC.64 R2, c[0x0][0x380] ;  /* 0x0000e000ff027b82 */ /* 0x000e620000000a00 */
[----:B------:R-:W-:-:S07]  /*05e0*/  IADD3 R9, PT, PT, R7, R8, RZ ;  /* 0x0000000807097210 */ /* 0x000fce0007ffe0ff */
[----:B------:R-:W2:Y:S01]  /*05f0*/  LDC.64 R4, c[0x0][0x388] ;  /* 0x0000e200ff047b82 */ /* 0x000ea20000000a00 */
[----:B-1----:R-:W-:-:S05]  /*0600*/  IMAD.WIDE R2, R9, 0x4, R2 ;  /* 0x0000000409027825 */ /* 0x002fca00078e0202 */
[----:B0-----:R-:W3:Y:S01]  /*0610*/  LDG.E R10, desc[UR14][R2.64] ;  /* 0x0000000e020a7981 */ /* 0x001ee2000c1e1900 */
[----:B--2---:R-:W-:-:S03]  /*0620*/  IMAD.WIDE.U32 R4, R8, 0x4, R4 ;  /* 0x0000000408047825 */ /* 0x004fc600078e0004 */
[----:B------:R-:W2:Y:S04]  /*0630*/  LDG.E R13, desc[UR14][R2.64+0x4] ;  /* 0x0000040e020d7981 */ /* 0x000ea8000c1e1900 */
[----:B------:R-:W3:Y:S04]  /*0640*/  LDG.E R11, desc[UR14][R4.64] ;  /* 0x0000000e040b7981 */ /* 0x000ee8000c1e1900 */
[----:B------:R-:W2:Y:S04]  /*0650*/  LDG.E R12, desc[UR14][R4.64+0x4] ;  /* 0x0000040e040c7981 */ /* 0x000ea8000c1e1900 */
[----:B------:R-:W4:Y:S04]  /*0660*/  LDG.E R17, desc[UR14][R2.64+0x8] ;  /* 0x0000080e02117981 */ /* 0x000f28000c1e1900 */
        /* <DEDUP_REMOVED lines=11> */
[----:B------:R-:W-:Y:S01]  /*0720*/  IADD3 R8, PT, PT, R8, 0x8, RZ ;  /* 0x0000000808087810 */ /* 0x000fe20007ffe0ff */
[----:B---3--:R-:W-:-:S04]  /*0730*/  FFMA R10, R10, R11, R15 ;  /* 0x0000000b0a0a7223 */ /* 0x008fc8000000000f */
[----:B--2---:R-:W-:-:S04]  /*0740*/  FFMA R10, R13, R12, R10 ;  /* 0x0000000c0d0a7223 */ /* 0x004fc8000000000a */
[----:B----4-:R-:W-:-:S04]  /*0750*/  FFMA R10, R17, R14, R10 ;  /* 0x0000000e110a7223 */ /* 0x010fc8000000000a */
[----:B-----5:R-:W-:-:S04]  /*0760*/  FFMA R10, R19, R16, R10 ;  /* 0x00000010130a7223 */ /* 0x020fc8000000000a */
[----:B------:R-:W-:-:S04]  /*0770*/  FFMA R10, R21, R18, R10 ;  /* 0x00000012150a7223 */ /* 0x000fc8000000000a */
[----:B------:R-:W-:-:S04]  /*0780*/  FFMA R23, R23, R20, R10 ;  /* 0x0000001417177223 */ /* 0x000fc8000000000a */
[----:B------:R-:W-:-:S04]  /*0790*/  FFMA R6, R6, R9, R23 ;  /* 0x0000000906067223 */ /* 0x000fc80000000017 */
[----:B------:R-:W-:-:S07]  /*07a0*/  FFMA R15, R25, R22, R6 ;  /* 0x00000016190f7223 */ /* 0x000fce0000000006 */
.L_x_29:
        /* <DEDUP_REMOVED lines=17> */
[----:B------:R-:W5:Y:S01]  /*08c0*/  LDG.E R14, desc[UR14][R4.64+0xc] ;  /* 0x00000c0e040e7981 */ /* 0x000f62000c1e1900 */
[----:B------:R-:W-:Y:S01]  /*08d0*/  IADD3 R8, PT, PT, R8, 0x4, RZ ;  /* 0x0000000408087810 */ /* 0x000fe20007ffe0ff */
[----:B---3--:R-:W-:-:S04]  /*08e0*/  FFMA R6, R6, R9, R15 ;  /* 0x0000000906067223 */ /* 0x008fc8000000000f */
[----:B--2---:R-:W-:-:S04]  /*08f0*/  FFMA R6, R11, R10, R6 ;  /* 0x0000000a0b067223 */ /* 0x004fc80000000006 */
[----:B----4-:R-:W-:-:S04]  /*0900*/  FFMA R6, R13, R12, R6 ;  /* 0x0000000c0d067223 */ /* 0x010fc80000000006 */
[----:B-----5:R-:W-:-:S07]  /*0910*/  FFMA R15, R17, R14, R6 ;  /* 0x0000000e110f7223 */ /* 0x020fce0000000006 */
.L_x_30:
[----:B------:R-:W-:Y:S05]  /*0920*/  BRA.U !UP1, `(.L_x_26) ;  /* 0x0000000109487547 */ /* 0x000fea000b800000 */
[----:B------:R-:W1:Y:S01]  /*0930*/  LDC.64 R2, c[0x0][0x388] ;  /* 0x0000e200ff027b82 */ /* 0x000e620000000a00 */
[----:B------:R-:W-:Y:S01]  /*0940*/  IADD3 R7, PT, PT, R7, R8, RZ ;  /* 0x0000000807077210 */ /* 0x000fe20007ffe0ff */
[----:B------:R-:W-:-:S06]  /*0950*/  UIADD3 UR4, UPT, UPT, -UR4, URZ, URZ ;  /* 0x000000ff04047290 */ /* 0x000fcc000fffe1ff */
[----:B------:R-:W2:Y:S01]  /*0960*/  LDC.64 R10, c[0x0][0x380] ;  /* 0x0000e000ff0a7b82 */ /* 0x000ea20000000a00 */
[----:B-1----:R-:W-:-:S03]  /*0970*/  IMAD.WIDE.U32 R2, R8, 0x4, R2 ;  /* 0x0000000408027825 */ /* 0x002fc600078e0002 */
[----:B------:R-:W-:Y:S02]  /*0980*/  MOV R6, R2 ;  /* 0x0000000200067202 */ /* 0x000fe40000000f00 */
[----:B------:R-:W-:-:S07]  /*0990*/  MOV R5, R3 ;  /* 0x0000000300057202 */ /* 0x000fce0000000f00 */
.L_x_31:
[----:B--2---:R-:W-:Y:S01]  /*09a0*/  IMAD.WIDE R2, R7, 0x4, R10 ;  /* 0x0000000407027825 */ /* 0x004fe200078e020a */
[----:B------:R-:W-:-:S05]  /*09b0*/  MOV R4, R6 ;  /* 0x0000000600047202 */ /* 0x000fca0000000f00 */
[----:B0-----:R-:W2:Y:S04]  /*09c0*/  LDG.E R2, desc[UR14][R2.64] ;  /* 0x0000000e02027981 */ /* 0x001ea8000c1e1900 */
[----:B------:R0:W2:Y:S01]  /*09d0*/  LDG.E R4, desc[UR14][R4.64] ;  /* 0x0000000e04047981 */ /* 0x0000a2000c1e1900 */
[----:B------:R-:W-:Y:S01]  /*09e0*/  UIADD3 UR4, UPT, UPT, UR4, 0x1, URZ ;  /* 0x0000000104047890 */ /* 0x000fe2000fffe0ff */
[----:B------:R-:W-:Y:S02]  /*09f0*/  IADD3 R6, P0, PT, R6, 0x4, RZ ;  /* 0x0000000406067810 */ /* 0x000fe40007f1e0ff */
[----:B------:R-:W-:Y:S01]  /*0a00*/  IADD3 R7, PT, PT, R7, 0x1, RZ ;  /* 0x0000000107077810 */ /* 0x000fe20007ffe0ff */
[----:B------:R-:W-:Y:S01]  /*0a10*/  UISETP.NE.AND UP0, UPT, UR4, URZ, UPT ;  /* 0x000000ff0400728c */ /* 0x000fe2000bf05270 */
[----:B0-----:R-:W-:Y:S01]  /*0a20*/  IADD3.X R5, PT, PT, RZ, R5, RZ, P0, !PT ;  /* 0x00000005ff057210 */ /* 0x001fe200007fe4ff */
[----:B--2---:R-:W-:-:S07]  /*0a30*/  FFMA R15, R2, R4, R15 ;  /* 0x00000004020f7223 */ /* 0x004fce000000000f */
[----:B------:R-:W-:Y:S05]  /*0a40*/  BRA.U UP0, `(.L_x_31) ;  /* 0xfffffffd00d47547 */ /* 0x000fea000b83ffff */
.L_x_26:
[----:B------:R-:W1:Y:S02]  /*0a50*/  LDC.64 R2, c[0x0][0x390] ;  /* 0x0000e400ff027b82 */ /* 0x000e640000000a00 */
[----:B-1----:R-:W-:-:S05]  /*0a60*/  IMAD.WIDE R2, R0, 0x4, R2 ;  /* 0x0000000400027825 */ /* 0x002fca00078e0202 */
[----:B0-----:R-:W-:Y:S01]  /*0a70*/  STG.E desc[UR14][R2.64], R15 ;  /* 0x0000000f02007986 */ /* 0x001fe2000c10190e */
[----:B------:R-:W-:Y:S05]  /*0a80*/  EXIT ;  /* 0x000000000000794d */ /* 0x000fea0003800000 */
.L_x_32:
        /* <DEDUP_REMOVED lines=15> */
.L_x_41:


//--------------------- .text._Z21matrixTransposeSharedPKfPfi --------------------------
	.section	.text._Z21matrixTransposeSharedPKfPfi,"ax",@progbits
	.align	128
        .global         _Z21matrixTransposeSharedPKfPfi
        .type           _Z21matrixTransposeSharedPKfPfi,@function
        .size           _Z21matrixTransposeSharedPKfPfi,(.L_x_42 - _Z21matrixTransposeSharedPKfPfi)
        .other          _Z21matrixTransposeSharedPKfPfi,@"STO_CUDA_ENTRY STV_DEFAULT"
_Z21matrixTransposeSharedPKfPfi:
.text._Z21matrixTransposeSharedPKfPfi:
[----:B------:R-:W-:Y:S01]  /*0000*/  LDC R1, c[0x0][0x37c] ;  /* 0x0000df00ff017b82 */ /* 0x000fe20000000800 */
[----:B------:R-:W0:Y:S01]  /*0010*/  S2R R4, SR_CTAID.Y ;  /* 0x0000000000047919 */ /* 0x000e220000002600 */
[----:B------:R-:W1:Y:S01]  /*0020*/  LDCU UR8, c[0x0][0x390] ;  /* 0x00007200ff0877ac */ /* 0x000e620008000800 */
[----:B------:R-:W0:Y:S01]  /*0030*/  S2R R9, SR_TID.Y ;  /* 0x0000000000097919 */ /* 0x000e220000002200 */
[----:B------:R-:W2:Y:S01]  /*0040*/  LDCU.64 UR6, c[0x0][0x358] ;  /* 0x00006b00ff0677ac */ /* 0x000ea20008000a00 */
[----:B------:R-:W3:Y:S01]  /*0050*/  S2R R11, SR_TID.X ;  /* 0x00000000000b7919 */ /* 0x000ee20000002100 */
[----:B------:R-:W3:Y:S01]  /*0060*/  S2R R6, SR_CTAID.X ;  /* 0x0000000000067919 */ /* 0x000ee20000002500 */
[----:B0-----:R-:W-:Y:S02]  /*0070*/  LEA R0, R4, R9, 0x4 ;  /* 0x0000000904007211 */ /* 0x001fe400078e20ff */
[----:B---3--:R-:W-:-:S04]  /*0080*/  LEA R5, R6, R11, 0x4 ;  /* 0x0000000b06057211 */ /* 0x008fc800078e20ff */
[----:B------:R-:W-:-:S04]  /*0090*/  VIMNMX R2, PT, PT, R0, R5, !PT ;  /* 0x0000000500027248 */ /* 0x000fc80007fe0100 */
[----:B-1----:R-:W-:-:S13]  /*00a0*/  ISETP.GE.AND P0, PT, R2, UR8, PT ;  /* 0x0000000802007c0c */ /* 0x002fda000bf06270 */
[----:B------:R-:W0:Y:S01]  /*00b0*/  @!P0 LDC.64 R2, c[0x0][0x380] ;  /* 0x0000e000ff028b82 */ /* 0x000e220000000a00 */
[----:B------:R-:W-:-:S04]  /*00c0*/  @!P0 IMAD R5, R0, UR8, R5 ;  /* 0x0000000800058c24 */ /* 0x000fc8000f8e0205 */
[----:B0-----:R-:W-:-:S06]  /*00d0*/  @!P0 IMAD.WIDE R2, R5, 0x4, R2 ;  /* 0x0000000405028825 */ /* 0x001fcc00078e0202 */
[----:B--2---:R0:W2:Y:S01]  /*00e0*/  @!P0 LDG.E R2, desc[UR6][R2.64] ;  /* 0x0000000602028981 */ /* 0x0040a2000c1e1900 */
[----:B------:R-:W1:Y:S01]  /*00f0*/  S2UR UR5, SR_CgaCtaId ;  /* 0x00000000000579c3 */ /* 0x000e620000008800 */
[----:B------:R-:W-:Y:S01]  /*0100*/  UMOV UR4, 0x400 ;  /* 0x0000040000047882 */ /* 0x000fe20000000000 */
[----:B------:R-:W-:Y:S01]  /*0110*/  LEA R5, R4, R11, 0x4 ;  /* 0x0000000b04057211 */ /* 0x000fe200078e20ff */
[----:B------:R-:W-:-:S05]  /*0120*/  IMAD R6, R6, 0x10, R9 ;  /* 0x0000001006067824 */ /* 0x000fca00078e0209 */
[----:B------:R-:W-:-:S04]  /*0130*/  VIMNMX R7, PT, PT, R5, R6, !PT ;  /* 0x0000000605077248 */ /* 0x000fc80007fe0100 */
[----:B------:R-:W-:Y:S01]  /*0140*/  ISETP.GE.AND P1, PT, R7, UR8, PT ;  /* 0x0000000807007c0c */ /* 0x000fe2000bf26270 */
[----:B-1----:R-:W-:-:S06]  /*0150*/  ULEA UR4, UR5, UR4, 0x18 ;  /* 0x0000000405047291 */ /* 0x002fcc000f8ec0ff */
[----:B------:R-:W-:-:S04]  /*0160*/  @!P0 IMAD.U32 R0, RZ, RZ, UR4 ;  /* 0x00000004ff008e24 */ /* 0x000fc8000f8e00ff */
[----:B------:R-:W-:Y:S01]  /*0170*/  @!P0 IMAD R4, R9, 0x44, R0 ;  /* 0x0000004409048824 */ /* 0x000fe200078e0200 */
[----:B------:R-:W-:-:S03]  /*0180*/  @P0 MOV R0, UR4 ;  /* 0x0000000400000c02 */ /* 0x000fc60008000f00 */
[----:B0-----:R-:W-:Y:S02]  /*0190*/  @!P0 IMAD R3, R11, 0x4, R4 ;  /* 0x000000040b038824 */ /* 0x001fe400078e0204 */
[----:B------:R-:W-:-:S05]  /*01a0*/  @P0 IMAD R8, R9, 0x44, R0 ;  /* 0x0000004409080824 */ /* 0x000fca00078e0200 */
[----:B------:R-:W-:Y:S01]  /*01b0*/  @P0 LEA R8, R11, R8, 0x2 ;  /* 0x000000080b080211 */ /* 0x000fe200078e10ff */
[----:B--2---:R0:W-:Y:S04]  /*01c0*/  @!P0 STS [R3], R2 ;  /* 0x0000000203008388 */ /* 0x0041e80000000800 */
[----:B------:R0:W-:Y:S01]  /*01d0*/  @P0 STS [R8], RZ ;  /* 0x000000ff08000388 */ /* 0x0001e20000000800 */
[----:B------:R-:W-:Y:S06]  /*01e0*/  BAR.SYNC.DEFER_BLOCKING 0x0 ;  /* 0x0000000000007b1d */ /* 0x000fec0000010000 */
[----:B------:R-:W-:Y:S05]  /*01f0*/  @P1 EXIT ;  /* 0x000000000000194d */ /* 0x000fea0003800000 */
[----:B------:R-:W-:Y:S01]  /*0200*/  IMAD R0, R11, 0x44, R0 ;  /* 0x000000440b007824 */ /* 0x000fe200078e0200 */
[----:B0-----:R-:W0:Y:S01]  /*0210*/  LDC.64 R2, c[0x0][0x388] ;  /* 0x0000e200ff027b82 */ /* 0x001e220000000a00 */
[----:B------:R-:W-:-:S03]  /*0220*/  IMAD R5, R6, UR8, R5 ;  /* 0x0000000806057c24 */ /* 0x000fc6000f8e0205 */
[----:B------:R-:W-:-:S05]  /*0230*/  LEA R0, R9, R0, 0x2 ;  /* 0x0000000009007211 */ /* 0x000fca00078e10ff */
[----:B------:R-:W1:Y:S01]  /*0240*/  LDS R7, [R0] ;  /* 0x0000000000077984 */ /* 0x000e620000000800 */
[----:B0-----:R-:W-:-:S05]  /*0250*/  IMAD.WIDE R2, R5, 0x4, R2 ;  /* 0x0000000405027825 */ /* 0x001fca00078e0202 */
[----:B-1----:R-:W-:Y:S01]  /*0260*/  STG.E desc[UR6][R2.64], R7 ;  /* 0x0000000702007986 */ /* 0x002fe2000c101906 */
[----:B------:R-:W-:Y:S05]  /*0270*/  EXIT ;  /* 0x000000000000794d */ /* 0x000fea0003800000 */
.L_x_33:
        /* <DEDUP_REMOVED lines=16> */
.L_x_42:


//--------------------- .text._Z17matrixCrossSharedPKfS0_Pfi --------------------------
	.section	.text._Z17matrixCrossSharedPKfS0_Pfi,"ax",@progbits
	.align	128
        .global         _Z17matrixCrossSharedPKfS0_Pfi
        .type           _Z17matrixCrossSharedPKfS0_Pfi,@function
        .size           _Z17matrixCrossSharedPKfS0_Pfi,(.L_x_43 - _Z17matrixCrossSharedPKfS0_Pfi)
        .other          _Z17matrixCrossSharedPKfS0_Pfi,@"STO_CUDA_ENTRY STV_DEFAULT"
_Z17matrixCrossSharedPKfS0_Pfi:
.text._Z17matrixCrossSharedPKfS0_Pfi:
[----:B------:R-:W-:Y:S01]  /*0000*/  LDC R1, c[0x0][0x37c] ;  /* 0x0000df00ff017b82 */ /* 0x000fe20000000800 */
[----:B------:R-:W0:Y:S01]  /*0010*/  LDCU UR4, c[0x0][0x398] ;  /* 0x00007300ff0477ac */ /* 0x000e220008000800 */
[----:B------:R-:W1:Y:S01]  /*0020*/  S2R R2, SR_CTAID.Y ;  /* 0x0000000000027919 */ /* 0x000e620000002600 */
[----:B------:R-:W-:Y:S01]  /*0030*/  HFMA2 R23, -RZ, RZ, 0, 0 ;  /* 0x00000000ff177431 */ /* 0x000fe200000001ff */
[----:B------:R-:W2:Y:S01]  /*0040*/  LDCU.64 UR8, c[0x0][0x358] ;  /* 0x00006b00ff0877ac */ /* 0x000ea20008000a00 */
[----:B------:R-:W1:Y:S01]  /*0050*/  S2R R7, SR_TID.Y ;  /* 0x0000000000077919 */ /* 0x000e620000002200 */
[----:B------:R-:W3:Y:S01]  /*0060*/  S2R R8, SR_CTAID.X ;  /* 0x0000000000087919 */ /* 0x000ee20000002500 */
[----:B------:R-:W3:Y:S01]  /*0070*/  S2R R3, SR_TID.X ;  /* 0x0000000000037919 */ /* 0x000ee20000002100 */
[----:B0-----:R-:W-:-:S04]  /*0080*/  MOV R0, UR4 ;  /* 0x0000000400007c02 */ /* 0x001fc80008000f00 */
[----:B------:R-:W-:Y:S02]  /*0090*/  ISETP.GE.AND P0, PT, R0, 0x1, PT ;  /* 0x000000010000780c */ /* 0x000fe40003f06270 */
[----:B-1----:R-:W-:Y:S02]  /*00a0*/  LEA R2, R2, R7, 0x4 ;  /* 0x0000000702027211 */ /* 0x002fe400078e20ff */
[----:B---3--:R-:W-:-:S09]  /*00b0*/  LEA R5, R8, R3, 0x4 ;  /* 0x0000000308057211 */ /* 0x008fd200078e20ff */
[----:B--2---:R-:W-:Y:S05]  /*00c0*/  @!P0 BRA `(.L_x_34) ;  /* 0x0000000400348947 */ /* 0x004fea0003800000 */
[----:B------:R-:W0:Y:S01]  /*00d0*/  S2UR UR6, SR_CgaCtaId ;  /* 0x00000000000679c3 */ /* 0x000e220000008800 */
[----:B------:R-:W-:Y:S01]  /*00e0*/  UMOV UR4, 0x400 ;  /* 0x0000040000047882 */ /* 0x000fe20000000000 */
[----:B------:R-:W-:Y:S01]  /*00f0*/  IADD3 R4, PT, PT, R0, 0xf, RZ ;  /* 0x0000000f00047810 */ /* 0x000fe20007ffe0ff */
[----:B------:R-:W-:Y:S01]  /*0100*/  UIADD3 UR5, UPT, UPT, UR4, 0x400, URZ ;  /* 0x0000040004057890 */ /* 0x000fe2000fffe0ff */
[-C--:B------:R-:W-:Y:S01]  /*0110*/  IMAD R17, R7, R0.reuse, R3 ;  /* 0x0000000007117224 */ /* 0x080fe200078e0203 */
[----:B------:R-:W-:Y:S02]  /*0120*/  MOV R23, RZ ;  /* 0x000000ff00177202 */ /* 0x000fe40000000f00 */
[----:B------:R-:W-:Y:S01]  /*0130*/  SHF.R.U32.HI R19, RZ, 0x4, R4 ;  /* 0x00000004ff137819 */ /* 0x000fe20000011604 */
[----:B------:R-:W1:Y:S01]  /*0140*/  LDC R6, c[0x0][0x398] ;  /* 0x0000e600ff067b82 */ /* 0x000e620000000800 */
[----:B------:R-:W-:Y:S02]  /*0150*/  IMAD R17, R8, 0x10, R17 ;  /* 0x0000001008117824 */ /* 0x000fe400078e0211 */
[----:B------:R-:W-:Y:S01]  /*0160*/  IMAD R4, R2, R0, R3 ;  /* 0x0000000002047224 */ /* 0x000fe200078e0203 */
[----:B------:R-:W-:Y:S01]  /*0170*/  IADD3 R19, PT, PT, -R19, RZ, RZ ;  /* 0x000000ff13137210 */ /* 0x000fe20007ffe1ff */
[----:B0-----:R-:W-:-:S02]  /*0180*/  ULEA UR5, UR6, UR5, 0x18 ;  /* 0x0000000506057291 */ /* 0x001fc4000f8ec0ff */
[----:B------:R-:W-:-:S04]  /*0190*/  ULEA UR4, UR6, UR4, 0x18 ;  /* 0x0000000406047291 */ /* 0x000fc8000f8ec0ff */
[----:B------:R-:W-:Y:S02]  /*01a0*/  LEA R20, R3, UR5, 0x2 ;  /* 0x0000000503147c11 */ /* 0x000fe4000f8e10ff */
[----:B------:R-:W-:-:S03]  /*01b0*/  LEA R18, R7, UR4, 0x6 ;  /* 0x0000000407127c11 */ /* 0x000fc6000f8e30ff */
[----:B------:R-:W-:Y:S01]  /*01c0*/  IMAD R16, R7, 0x40, R20 ;  /* 0x0000004007107824 */ /* 0x000fe200078e0214 */
[----:B------:R-:W-:-:S07]  /*01d0*/  LEA R21, R3, R18, 0x2 ;  /* 0x0000001203157211 */ /* 0x000fce00078e10ff */
.L_x_35:
[----:B-1----:R-:W-:Y:S01]  /*01e0*/  MOV R0, R6 ;  /* 0x0000000600007202 */ /* 0x002fe20000000f00 */
[----:B------:R-:W-:Y:S01]  /*01f0*/  HFMA2 R22, -RZ, RZ, 0, 0 ;  /* 0x00000000ff167431 */ /* 0x000fe200000001ff */
[----:B------:R-:W-:Y:S02]  /*0200*/  VIMNMX.U32 R9, PT, PT, R2, R3, !PT ;  /* 0x0000000302097248 */ /* 0x000fe40007fe0000 */
[-C--:B------:R-:W-:Y:S02]  /*0210*/  ISETP.GE.U32.AND P0, PT, R7, R0.reuse, PT ;  /* 0x000000000700720c */ /* 0x080fe40003f06070 */
[-C--:B------:R-:W-:Y:S02]  /*0220*/  ISETP.GE.U32.AND P1, PT, R9, R0.reuse, PT ;  /* 0x000000000900720c */ /* 0x080fe40003f26070 */
[----:B------:R-:W-:Y:S02]  /*0230*/  ISETP.GE.OR P0, PT, R5, R0, P0 ;  /* 0x000000000500720c */ /* 0x000fe40000706670 */
[----:B------:R-:W-:-:S09]  /*0240*/  MOV R27, RZ ;  /* 0x000000ff001b7202 */ /* 0x000fd20000000f00 */
[----:B------:R-:W0:Y:S08]  /*0250*/  @!P1 LDC.64 R10, c[0x0][0x380] ;  /* 0x0000e000ff0a9b82 */ /* 0x000e300000000a00 */
[----:B------:R-:W1:Y:S01]  /*0260*/  @!P0 LDC.64 R8, c[0x0][0x388] ;  /* 0x0000e200ff088b82 */ /* 0x000e620000000a00 */
[----:B0-----:R-:W-:-:S05]  /*0270*/  @!P1 IMAD.WIDE.U32 R10, R4, 0x4, R10 ;  /* 0x00000004040a9825 */ /* 0x001fca00078e000a */
[----:B------:R-:W2:Y:S01]  /*0280*/  @!P1 LDG.E R22, desc[UR8][R10.64] ;  /* 0x000000080a169981 */ /* 0x000ea2000c1e1900 */
[----:B-1----:R-:W-:-:S05]  /*0290*/  @!P0 IMAD.WIDE.U32 R8, R17, 0x4, R8 ;  /* 0x0000000411088825 */ /* 0x002fca00078e0008 */
[----:B------:R-:W3:Y:S01]  /*02a0*/  @!P0 LDG.E R27, desc[UR8][R8.64] ;  /* 0x00000008081b8981 */ /* 0x000ee2000c1e1900 */
[----:B------:R-:W-:-:S05]  /*02b0*/  VIADD R19, R19, 0x1 ;  /* 0x0000000113137836 */ /* 0x000fca0000000000 */
[----:B------:R-:W-:Y:S02]  /*02c0*/  ISETP.NE.AND P0, PT, R19, RZ, PT ;  /* 0x000000ff1300720c */ /* 0x000fe40003f05270 */
[----:B------:R-:W-:Y:S02]  /*02d0*/  IADD3 R3, PT, PT, R3, 0x10, RZ ;  /* 0x0000001003037810 */ /* 0x000fe40007ffe0ff */
[----:B------:R-:W-:Y:S02]  /*02e0*/  IADD3 R7, PT, PT, R7, 0x10, RZ ;  /* 0x0000001007077810 */ /* 0x000fe40007ffe0ff */
[----:B------:R-:W-:Y:S02]  /*02f0*/  IADD3 R4, PT, PT, R4, 0x10, RZ ;  /* 0x0000001004047810 */ /* 0x000fe40007ffe0ff */
[----:B------:R-:W-:Y:S01]  /*0300*/  LEA R17, R0, R17, 0x4 ;  /* 0x0000001100117211 */ /* 0x000fe200078e20ff */
[----:B--2---:R-:W-:Y:S04]  /*0310*/  STS [R21], R22 ;  /* 0x0000001615007388 */ /* 0x004fe80000000800 */
[----:B---3--:R-:W-:Y:S01]  /*0320*/  STS [R16], R27 ;  /* 0x0000001b10007388 */ /* 0x008fe20000000800 */
[----:B------:R-:W-:Y:S06]  /*0330*/  BAR.SYNC.DEFER_BLOCKING 0x0 ;  /* 0x0000000000007b1d */ /* 0x000fec0000010000 */
[----:B------:R-:W-:Y:S04]  /*0340*/  LDS R26, [R20] ;  /* 0x00000000141a7984 */ /* 0x000fe80000000800 */
[----:B------:R-:W0:Y:S04]  /*0350*/  LDS.128 R12, [R18] ;  /* 0x00000000120c7984 */ /* 0x000e280000000c00 */
[----:B------:R-:W1:Y:S04]  /*0360*/  LDS R29, [R20+0x40] ;  /* 0x00004000141d7984 */ /* 0x000e680000000800 */
[----:B------:R-:W2:Y:S04]  /*0370*/  LDS R25, [R20+0x80] ;  /* 0x0000800014197984 */ /* 0x000ea80000000800 */
[----:B------:R-:W3:Y:S04]  /*0380*/  LDS R24, [R20+0xc0] ;  /* 0x0000c00014187984 */ /* 0x000ee80000000800 */
[----:B------:R-:W-:Y:S04]  /*0390*/  LDS.128 R8, [R18+0x10] ;  /* 0x0000100012087984 */ /* 0x000fe80000000c00 */
[----:B------:R-:W-:Y:S04]  /*03a0*/  LDS R22, [R20+0x140] ;  /* 0x0001400014167984 */ /* 0x000fe80000000800 */
[----:B------:R-:W-:Y:S01]  /*03b0*/  LDS R27, [R20+0x200] ;  /* 0x00020000141b7984 */ /* 0x000fe20000000800 */
[----:B0-----:R-:W-:-:S03]  /*03c0*/  FFMA R12, R12, R26, R23 ;  /* 0x0000001a0c0c7223 */ /* 0x001fc60000000017 */
[----:B------:R-:W0:Y:S01]  /*03d0*/  LDS R23, [R20+0x100] ;  /* 0x0001000014177984 */ /* 0x000e220000000800 */
[----:B-1----:R-:W-:-:S03]  /*03e0*/  FFMA R12, R29, R13, R12 ;  /* 0x0000000d1d0c7223 */ /* 0x002fc6000000000c */
[----:B------:R-:W-:Y:S01]  /*03f0*/  LDS R26, [R20+0x1c0] ;  /* 0x0001c000141a7984 */ /* 0x000fe20000000800 */
[----:B--2---:R-:W-:-:S03]  /*0400*/  FFMA R13, R25, R14, R12 ;  /* 0x0000000e190d7223 */ /* 0x004fc6000000000c */
[----:B------:R-:W1:Y:S01]  /*0410*/  LDS R25, [R20+0x180] ;  /* 0x0001800014197984 */ /* 0x000e620000000800 */
[----:B---3--:R-:W-:-:S03]  /*0420*/  FFMA R13, R24, R15, R13 ;  /* 0x0000000f180d7223 */ /* 0x008fc6000000000d */
[----:B------:R-:W-:Y:S01]  /*0430*/  LDS R24, [R20+0x240] ;  /* 0x0002400014187984 */ /* 0x000fe20000000800 */
[----:B0-----:R-:W-:-:S03]  /*0440*/  FFMA R23, R8, R23, R13 ;  /* 0x0000001708177223 */ /* 0x001fc6000000000d */
[----:B------:R-:W0:Y:S01]  /*0450*/  LDS.128 R12, [R18+0x20] ;  /* 0x00002000120c7984 */ /* 0x000e220000000c00 */
[----:B------:R-:W-:-:S03]  /*0460*/  FFMA R22, R22, R9, R23 ;  /* 0x0000000916167223 */ /* 0x000fc60000000017 */
[----:B------:R-:W2:Y:S01]  /*0470*/  LDS R23, [R20+0x280] ;  /* 0x0002800014177984 */ /* 0x000ea20000000800 */
[----:B-1----:R-:W-:-:S03]  /*0480*/  FFMA R25, R25, R10, R22 ;  /* 0x0000000a19197223 */ /* 0x002fc60000000016 */
[----:B------:R-:W1:Y:S01]  /*0490*/  LDS R22, [R20+0x2c0] ;  /* 0x0002c00014167984 */ /* 0x000e620000000800 */
[----:B------:R-:W-:-:S03]  /*04a0*/  FFMA R11, R26, R11, R25 ;  /* 0x0000000b1a0b7223 */ /* 0x000fc60000000019 */
[----:B------:R-:W-:Y:S01]  /*04b0*/  LDS R25, [R20+0x300] ;  /* 0x0003000014197984 */ /* 0x000fe20000000800 */
[----:B0-----:R-:W-:-:S03]  /*04c0*/  FFMA R27, R12, R27, R11 ;  /* 0x0000001b0c1b7223 */ /* 0x001fc6000000000b */
[----:B------:R-:W0:Y:S01]  /*04d0*/  LDS.128 R8, [R18+0x30] ;  /* 0x0000300012087984 */ /* 0x000e220000000c00 */
[----:B------:R-:W-:-:S03]  /*04e0*/  FFMA R24, R24, R13, R27 ;  /* 0x0000000d18187223 */ /* 0x000fc6000000001b */
[----:B------:R-:W3:Y:S04]  /*04f0*/  LDS R27, [R20+0x340] ;  /* 0x00034000141b7984 */ /* 0x000ee80000000800 */
[----:B------:R-:W4:Y:S04]  /*0500*/  LDS R13, [R20+0x380] ;  /* 0x00038000140d7984 */ /* 0x000f280000000800 */
[----:B------:R-:W5:Y:S01]  /*0510*/  LDS R12, [R20+0x3c0] ;  /* 0x0003c000140c7984 */ /* 0x000f620000000800 */
[----:B--2---:R-:W-:-:S04]  /*0520*/  FFMA R23, R23, R14, R24 ;  /* 0x0000000e17177223 */ /* 0x004fc80000000018 */
[----:B-1----:R-:W-:-:S04]  /*0530*/  FFMA R15, R22, R15, R23 ;  /* 0x0000000f160f7223 */ /* 0x002fc80000000017 */
[----:B0-----:R-:W-:-:S04]  /*0540*/  FFMA R8, R8, R25, R15 ;  /* 0x0000001908087223 */ /* 0x001fc8000000000f */
[----:B---3--:R-:W-:-:S04]  /*0550*/  FFMA R8, R27, R9, R8 ;  /* 0x000000091b087223 */ /* 0x008fc80000000008 */
[----:B----4-:R-:W-:-:S04]  /*0560*/  FFMA R13, R13, R10, R8 ;  /* 0x0000000a0d0d7223 */ /* 0x010fc80000000008 */
[----:B-----5:R-:W-:Y:S01]  /*0570*/  FFMA R23, R12, R11, R13 ;  /* 0x0000000b0c177223 */ /* 0x020fe2000000000d */
[----:B------:R-:W-:Y:S06]  /*0580*/  BAR.SYNC.DEFER_BLOCKING 0x0 ;  /* 0x0000000000007b1d */ /* 0x000fec0000010000 */
[----:B------:R-:W-:Y:S05]  /*0590*/  @P0 BRA `(.L_x_35) ;  /* 0xfffffffc00100947 */ /* 0x000fea000383ffff */
.L_x_34:
[----:B------:R-:W-:-:S04]  /*05a0*/  VIMNMX R3, PT, PT, R2, R5, !PT ;  /* 0x0000000502037248 */ /* 0x000fc80007fe0100 */
[----:B------:R-:W-:-:S13]  /*05b0*/  ISETP.GE.AND P0, PT, R3, R0, PT ;  /* 0x000000000300720c */ /* 0x000fda0003f06270 */
[----:B------:R-:W-:Y:S05]  /*05c0*/  @P0 EXIT ;  /* 0x000000000000094d */ /* 0x000fea0003800000 */
[----:B------:R-:W0:Y:S01]  /*05d0*/  LDC.64 R6, c[0x0][0x390] ;  /* 0x0000e400ff067b82 */ /* 0x000e220000000a00 */
[----:B------:R-:W-:-:S04]  /*05e0*/  IMAD R3, R2, R0, R5 ;  /* 0x0000000002037224 */ /* 0x000fc800078e0205 */
[----:B0-----:R-:W-:-:S05]  /*05f0*/  IMAD.WIDE R2, R3, 0x4, R6 ;  /* 0x0000000403027825 */ /* 0x001fca00078e0206 */
[----:B------:R-:W-:Y:S01]  /*0600*/  STG.E desc[UR8][R2.64], R23 ;  /* 0x0000001702007986 */ /* 0x000fe2000c101908 */
[----:B------:R-:W-:Y:S05]  /*0610*/  EXIT ;  /* 0x000000000000794d */ /* 0x000fea0003800000 */
.L_x_36:
        /* <DEDUP_REMOVED lines=14> */
.L_x_43:


//--------------------- .nv.global.init           --------------------------
	.section	.nv.global.init,"aw",@progbits
	.align	4
.nv.global.init:
	.type		__cudart_i2opi_f,@object
	.size		__cudart_i2opi_f,(.L_1 - __cudart_i2opi_f)
__cudart_i2opi_f:
        /*0000*/ 	.byte	0x41, 0x90, 0x43, 0x3c, 0x99, 0x95, 0x62, 0xdb, 0xc0, 0xdd, 0x34, 0xf5, 0xd1, 0x57, 0x27, 0xfc
        /*0010*/ 	.byte	0x29, 0x15, 0x44, 0x4e, 0x6e, 0x83, 0xf9, 0xa2
.L_1:


//--------------------- .nv.shared._Z13convolution2DPKfPfii --------------------------
	.section	.nv.shared._Z13convolution2DPKfPfii,"aw",@nobits
	.sectionflags	@""
	.align	4
.nv.shared._Z13convolution2DPKfPfii:
	.zero		2624


//--------------------- .nv.shared.reserved.0     --------------------------
	.section	.nv.shared.reserved.0,"aw",@nobits
	.weak		__nv_reservedSMEM_offset_0_alias
	.size		__nv_reservedSMEM_offset_0_alias, 0, 64
	.other		__nv_reservedSMEM_offset_0_alias,@"STO_CUDA_RESERVED_SHARED STV_DEFAULT"
__nv_reservedSMEM_offset_0_alias:
	.zero		0
	.zero		64


//--------------------- .nv.shared._Z17elementWiseSharedPKfS0_Pfi --------------------------
	.section	.nv.shared._Z17elementWiseSharedPKfS0_Pfi,"aw",@nobits
	.sectionflags	@""
	.align	4
.nv.shared._Z17elementWiseSharedPKfS0_Pfi:
	.zero		3072


//--------------------- .nv.shared._Z22matrixVectorMultSharedPKfS0_Pfi --------------------------
	.section	.nv.shared._Z22matrixVectorMultSharedPKfS0_Pfi,"aw",@nobits
	.sectionflags	@""
	.align	4
.nv.shared._Z22matrixVectorMultSharedPKfS0_Pfi:
	.zero		1088


//--------------------- .nv.shared._Z21matrixTransposeSharedPKfPfi --------------------------
	.section	.nv.shared._Z21matrixTransposeSharedPKfPfi,"aw",@nobits
	.sectionflags	@""
	.align	4
.nv.shared._Z21matrixTransposeSharedPKfPfi:
	.zero		2112


//--------------------- .nv.shared._Z17matrixCrossSharedPKfS0_Pfi --------------------------
	.section	.nv.shared._Z17matrixCrossSharedPKfS0_Pfi,"aw",@nobits
	.sectionflags	@""
	.align	4
.nv.shared._Z17matrixCrossSharedPKfS0_Pfi:
	.zero		3072


//--------------------- .nv.constant0._Z13convolution2DPKfPfii --------------------------
	.section	.nv.constant0._Z13convolution2DPKfPfii,"a",@progbits
	.sectionflags	@""
	.align	4
.nv.constant0._Z13convolution2DPKfPfii:
	.zero		920


//--------------------- .nv.constant0._Z17elementWiseSharedPKfS0_Pfi --------------------------
	.section	.nv.constant0._Z17elementWiseSharedPKfS0_Pfi,"a",@progbits
	.sectionflags	@""
	.align	4
.nv.constant0._Z17elementWiseSharedPKfS0_Pfi:
	.zero		924


//--------------------- .nv.constant0._Z11elementWisePKfS0_Pfi --------------------------
	.section	.nv.constant0._Z11elementWisePKfS0_Pfi,"a",@progbits
	.sectionflags	@""
	.align	4
.nv.constant0._Z11elementWisePKfS0_Pfi:
	.zero		924


//--------------------- .nv.constant0._Z22matrixVectorMultSharedPKfS0_Pfi --------------------------
	.section	.nv.constant0._Z22matrixVectorMultSharedPKfS0_Pfi,"a",@progbits
	.sectionflags	@""
	.align	4
.nv.constant0._Z22matrixVectorMultSharedPKfS0_Pfi:
	.zero		924


//--------------------- .nv.constant0._Z16matrixVectorMultPKfS0_Pfi --------------------------
	.section	.nv.constant0._Z16matrixVectorMultPKfS0_Pfi,"a",@progbits
	.sectionflags	@""
	.align	4
.nv.constant0._Z16matrixVectorMultPKfS0_Pfi:
	.zero		924


//--------------------- .nv.constant0._Z21matrixTransposeSharedPKfPfi --------------------------
	.section	.nv.constant0._Z21matrixTransposeSharedPKfPfi,"a",@progbits
	.sectionflags	@""
	.align	4
.nv.constant0._Z21matrixTransposeSharedPKfPfi:
	.zero		916


//--------------------- .nv.constant0._Z17matrixCrossSharedPKfS0_Pfi --------------------------
	.section	.nv.constant0._Z17matrixCrossSharedPKfS0_Pfi,"a",@progbits
	.sectionflags	@""
	.align	4
.nv.constant0._Z17matrixCrossSharedPKfS0_Pfi:
	.zero		924


//--------------------- SYMBOLS --------------------------

	.type		.nv.reservedSmem.offset0,@object
	.size		.nv.reservedSmem.offset0,0x4
	.type		.nv.reservedSmem.cap,@object
	.size		.nv.reservedSmem.cap,0x4
